	.target	sm_90a

	.elftype	@"ET_EXEC"


//--------------------- .note.nv.tkinfo           --------------------------
	.section	.note.nv.tkinfo,"",@"SHT_NOTE"
	.sectionflags	@"SHF_NOTE_NV_TKINFO"
	.tkinfo
        /*0018*/ 	.word	0x00000002
        /*0030*/ 	.string	""
        /*0030*/ 	.string	"ptxas"
        /*0030*/ 	.string	"Cuda compilation tools, release 13.0, V13.0.88"
        /*0030*/ 	.string	"Build cuda_13.0.r13.0/compiler.36424714_0"
        /*0030*/ 	.string	"-arch sm_90a -m 64 "



//--------------------- .note.nv.cuinfo           --------------------------
	.section	.note.nv.cuinfo,"",@"SHT_NOTE"
	.sectionflags	@"SHF_NOTE_NV_CUINFO"
        /*0018*/ 	.short	0x0002
        /*001a*/ 	.short	0x005a
        /*001c*/ 	.short	0x0082
	.zero		2


//--------------------- .nv.info                  --------------------------
	.section	.nv.info,"",@"SHT_CUDA_INFO"
	.align	4


	//----- nvinfo : EIATTR_REGCOUNT
	.align		4
        /*0000*/ 	.byte	0x04, 0x2f
        /*0002*/ 	.short	(.L_15 - .L_14)
	.align		4
.L_14:
        /*0004*/ 	.word	index@(_ZN7cutlass13device_kernelINS_4gemm6kernel13GemmUniversalIN4cute5tupleIJiiiiEEENS1_10collective13CollectiveMmaINS1_34MainloopSm90TmaGmmaWarpSpecializedILi9ENS5_IJNS4_1CILi2EEESB_NSA_ILi1EEEEEENS1_32KernelTmaWarpSpecializedPingpongEEENS5_IJNSA_ILi64EEENSA_ILi128EEESG_EEENS_6half_tENS5_IJlSC_lEEESJ_SK_NS4_8TiledMMAINS4_8MMA_AtomIJNS4_4SM904GMMA26MMA_64x128x16_F32F16F16_SSILNSO_5MajorE0ELSQ_0ELNSO_7ScaleInE1ELSR_1EEEEEENS4_6LayoutINS5_IJSC_SC_SC_EEENS5_IJNSA_ILi0EEESW_SW_EEEEENS5_IJNS4_10UnderscoreESZ_SZ_EEEEENS4_23SM90_TMA_LOAD_MULTICASTENS4_14ComposedLayoutINS4_7SwizzleILi3ELi4ELi3EEENS4_18smem_ptr_flag_bitsILi16EEENSU_INS5_IJNSA_ILi8EEESG_EEENS5_IJSG_SC_EEEEEEEvNS4_8identityES12_S1C_vS1D_EENS_8epilogue10collective6detail29Sm90TmaWarpSpecializedAdapterINS1G_15DefaultEpilogueISJ_SK_SK_NS1F_6thread17LinearCombinationISJ_Li1EffLNS1K_9ScaleType4KindE0ELNS_15FloatRoundStyleE2ESJ_EENS1_15EpilogueDefaultEEEEEvvEEEEvNT_6ParamsE)
        /*0008*/ 	.word	0x000000a8


	//----- nvinfo : EIATTR_FRAME_SIZE
	.align		4
.L_15:
        /*000c*/ 	.byte	0x04, 0x11
        /*000e*/ 	.short	(.L_17 - .L_16)
	.align		4
.L_16:
        /*0010*/ 	.word	index@(_ZN7cutlass13device_kernelINS_4gemm6kernel13GemmUniversalIN4cute5tupleIJiiiiEEENS1_10collective13CollectiveMmaINS1_34MainloopSm90TmaGmmaWarpSpecializedILi9ENS5_IJNS4_1CILi2EEESB_NSA_ILi1EEEEEENS1_32KernelTmaWarpSpecializedPingpongEEENS5_IJNSA_ILi64EEENSA_ILi128EEESG_EEENS_6half_tENS5_IJlSC_lEEESJ_SK_NS4_8TiledMMAINS4_8MMA_AtomIJNS4_4SM904GMMA26MMA_64x128x16_F32F16F16_SSILNSO_5MajorE0ELSQ_0ELNSO_7ScaleInE1ELSR_1EEEEEENS4_6LayoutINS5_IJSC_SC_SC_EEENS5_IJNSA_ILi0EEESW_SW_EEEEENS5_IJNS4_10UnderscoreESZ_SZ_EEEEENS4_23SM90_TMA_LOAD_MULTICASTENS4_14ComposedLayoutINS4_7SwizzleILi3ELi4ELi3EEENS4_18smem_ptr_flag_bitsILi16EEENSU_INS5_IJNSA_ILi8EEESG_EEENS5_IJSG_SC_EEEEEEEvNS4_8identityES12_S1C_vS1D_EENS_8epilogue10collective6detail29Sm90TmaWarpSpecializedAdapterINS1G_15DefaultEpilogueISJ_SK_SK_NS1F_6thread17LinearCombinationISJ_Li1EffLNS1K_9ScaleType4KindE0ELNS_15FloatRoundStyleE2ESJ_EENS1_15EpilogueDefaultEEEEEvvEEEEvNT_6ParamsE)
        /*0014*/ 	.word	0x00000008


	//----- nvinfo : EIATTR_MIN_STACK_SIZE
	.align		4
.L_17:
        /*0018*/ 	.byte	0x04, 0x12
        /*001a*/ 	.short	(.L_19 - .L_18)
	.align		4
.L_18:
        /*001c*/ 	.word	index@(_ZN7cutlass13device_kernelINS_4gemm6kernel13GemmUniversalIN4cute5tupleIJiiiiEEENS1_10collective13CollectiveMmaINS1_34MainloopSm90TmaGmmaWarpSpecializedILi9ENS5_IJNS4_1CILi2EEESB_NSA_ILi1EEEEEENS1_32KernelTmaWarpSpecializedPingpongEEENS5_IJNSA_ILi64EEENSA_ILi128EEESG_EEENS_6half_tENS5_IJlSC_lEEESJ_SK_NS4_8TiledMMAINS4_8MMA_AtomIJNS4_4SM904GMMA26MMA_64x128x16_F32F16F16_SSILNSO_5MajorE0ELSQ_0ELNSO_7ScaleInE1ELSR_1EEEEEENS4_6LayoutINS5_IJSC_SC_SC_EEENS5_IJNSA_ILi0EEESW_SW_EEEEENS5_IJNS4_10UnderscoreESZ_SZ_EEEEENS4_23SM90_TMA_LOAD_MULTICASTENS4_14ComposedLayoutINS4_7SwizzleILi3ELi4ELi3EEENS4_18smem_ptr_flag_bitsILi16EEENSU_INS5_IJNSA_ILi8EEESG_EEENS5_IJSG_SC_EEEEEEEvNS4_8identityES12_S1C_vS1D_EENS_8epilogue10collective6detail29Sm90TmaWarpSpecializedAdapterINS1G_15DefaultEpilogueISJ_SK_SK_NS1F_6thread17LinearCombinationISJ_Li1EffLNS1K_9ScaleType4KindE0ELNS_15FloatRoundStyleE2ESJ_EENS1_15EpilogueDefaultEEEEEvvEEEEvNT_6ParamsE)
        /*0020*/ 	.word	0x00000008
.L_19:


//--------------------- .nv.compat                --------------------------
	.section	.nv.compat,"",@"SHT_CUDA_COMPAT_INFO"
	.align	4
        /*0000*/ 	.byte	0x02, 0x09, 0x01, 0x00, 0x02, 0x02, 0x04, 0x00, 0x02, 0x05, 0x05, 0x00, 0x03, 0x07, 0x01, 0x01
        /*0010*/ 	.byte	0x02, 0x03, 0x01, 0x00, 0x02, 0x06, 0x01, 0x00, 0x04, 0x0b, 0x08, 0x00, 0x00, 0x00, 0x00, 0x00
        /*0020*/ 	.byte	0x00, 0x00, 0x00, 0x00


//--------------------- .nv.info._ZN7cutlass13device_kernelINS_4gemm6kernel13GemmUniversalIN4cute5tupleIJiiiiEEENS1_10collective13CollectiveMmaINS1_34MainloopSm90TmaGmmaWarpSpecializedILi9ENS5_IJNS4_1CILi2EEESB_NSA_ILi1EEEEEENS1_32KernelTmaWarpSpecializedPingpongEEENS5_IJNSA_ILi64EEENSA_ILi128EEESG_EEENS_6half_tENS5_IJlSC_lEEESJ_SK_NS4_8TiledMMAINS4_8MMA_AtomIJNS4_4SM904GMMA26MMA_64x128x16_F32F16F16_SSILNSO_5MajorE0ELSQ_0ELNSO_7ScaleInE1ELSR_1EEEEEENS4_6LayoutINS5_IJSC_SC_SC_EEENS5_IJNSA_ILi0EEESW_SW_EEEEENS5_IJNS4_10UnderscoreESZ_SZ_EEEEENS4_23SM90_TMA_LOAD_MULTICASTENS4_14ComposedLayoutINS4_7SwizzleILi3ELi4ELi3EEENS4_18smem_ptr_flag_bitsILi16EEENSU_INS5_IJNSA_ILi8EEESG_EEENS5_IJSG_SC_EEEEEEEvNS4_8identityES12_S1C_vS1D_EENS_8epilogue10collective6detail29Sm90TmaWarpSpecializedAdapterINS1G_15DefaultEpilogueISJ_SK_SK_NS1F_6thread17LinearCombinationISJ_Li1EffLNS1K_9ScaleType4KindE0ELNS_15FloatRoundStyleE2ESJ_EENS1_15EpilogueDefaultEEEEEvvEEEEvNT_6ParamsE --------------------------
	.section	.nv.info._ZN7cutlass13device_kernelINS_4gemm6kernel13GemmUniversalIN4cute5tupleIJiiiiEEENS1_10collective13CollectiveMmaINS1_34MainloopSm90TmaGmmaWarpSpecializedILi9ENS5_IJNS4_1CILi2EEESB_NSA_ILi1EEEEEENS1_32KernelTmaWarpSpecializedPingpongEEENS5_IJNSA_ILi64EEENSA_ILi128EEESG_EEENS_6half_tENS5_IJlSC_lEEESJ_SK_NS4_8TiledMMAINS4_8MMA_AtomIJNS4_4SM904GMMA26MMA_64x128x16_F32F16F16_SSILNSO_5MajorE0ELSQ_0ELNSO_7ScaleInE1ELSR_1EEEEEENS4_6LayoutINS5_IJSC_SC_SC_EEENS5_IJNSA_ILi0EEESW_SW_EEEEENS5_IJNS4_10UnderscoreESZ_SZ_EEEEENS4_23SM90_TMA_LOAD_MULTICASTENS4_14ComposedLayoutINS4_7SwizzleILi3ELi4ELi3EEENS4_18smem_ptr_flag_bitsILi16EEENSU_INS5_IJNSA_ILi8EEESG_EEENS5_IJSG_SC_EEEEEEEvNS4_8identityES12_S1C_vS1D_EENS_8epilogue10collective6detail29Sm90TmaWarpSpecializedAdapterINS1G_15DefaultEpilogueISJ_SK_SK_NS1F_6thread17LinearCombinationISJ_Li1EffLNS1K_9ScaleType4KindE0ELNS_15FloatRoundStyleE2ESJ_EENS1_15EpilogueDefaultEEEEEvvEEEEvNT_6ParamsE,"",@"SHT_CUDA_INFO"
	.sectionflags	@""
	.align	4


	//----- nvinfo : EIATTR_CUDA_API_VERSION
	.align		4
        /*0000*/ 	.byte	0x04, 0x37
        /*0002*/ 	.short	(.L_21 - .L_20)
.L_20:
        /*0004*/ 	.word	0x00000082


	//----- nvinfo : EIATTR_KPARAM_INFO
	.align		4
.L_21:
        /*0008*/ 	.byte	0x04, 0x17
        /*000a*/ 	.short	(.L_23 - .L_22)
.L_22:
        /*000c*/ 	.word	0x00000000
        /*0010*/ 	.short	0x0000
        /*0012*/ 	.short	0x0070
        /*0014*/ 	.byte	0x00, 0xf0, 0x01, 0x10


	//----- nvinfo : EIATTR_SPARSE_MMA_MASK
	.align		4
.L_23:
        /*0018*/ 	.byte	0x03, 0x50
        /*001a*/ 	.short	0x0000


	//----- nvinfo : EIATTR_MAXREG_COUNT
	.align		4
        /*001c*/ 	.byte	0x03, 0x1b
        /*001e*/ 	.short	0x00a8


	//----- nvinfo : EIATTR_NUM_BARRIERS
	.align		4
        /*0020*/ 	.byte	0x02, 0x4c
        /*0022*/ 	.byte	0x01
	.zero		1


	//----- nvinfo : EIATTR_EXTERNS
	.align		4
        /*0024*/ 	.byte	0x04, 0x0f
        /*0026*/ 	.short	(.L_25 - .L_24)


	//   ....[0]....
	.align		4
.L_24:
        /*0028*/ 	.word	index@(__assertfail)


	//----- nvinfo : EIATTR_ANNOTATIONS
	.align		4
.L_25:
        /*002c*/ 	.byte	0x04, 0x55
        /*002e*/ 	.short	(.L_27 - .L_26)


	//   ....[0]....
.L_26:
        /*0030*/ 	.word	0x00000001
        /*0034*/ 	.byte	0x80, 0x0e, 0x00, 0x00, 0x01, 0x00, 0x00, 0x00, 0x30, 0x15, 0x00, 0x00, 0x01, 0x00, 0x00, 0x00
        /*0044*/ 	.byte	0x40, 0x64, 0x00, 0x00, 0x01, 0x00, 0x00, 0x00, 0x70, 0x71, 0x00, 0x00


	//----- nvinfo : EIATTR_MERCURY_ISA_VERSION
	.align		4
.L_27:
        /*0050*/ 	.byte	0x03, 0x5f
        /*0052*/ 	.short	0x0101


	//----- nvinfo : EIATTR_INT_WARP_WIDE_INSTR_OFFSETS
	.align		4
        /*0054*/ 	.byte	0x04, 0x31
        /*0056*/ 	.short	(.L_29 - .L_28)


	//   ....[0]....
.L_28:
        /*0058*/ 	.word	0x000005c0


	//   ....[1]....
        /*005c*/ 	.word	0x000005e0


	//   ....[2]....
        /*0060*/ 	.word	0x00000600


	//   ....[3]....
        /*0064*/ 	.word	0x000006c0


	//   ....[4]....
        /*0068*/ 	.word	0x000006e0


	//   ....[5]....
        /*006c*/ 	.word	0x00000740


	//   ....[6]....
        /*0070*/ 	.word	0x00000850


	//   ....[7]....
        /*0074*/ 	.word	0x00000880


	//   ....[8]....
        /*0078*/ 	.word	0x000021f0


	//----- nvinfo : EIATTR_COOP_GROUP_MASK_REGIDS
	.align		4
.L_29:
        /*007c*/ 	.byte	0x04, 0x29
        /*007e*/ 	.short	(.L_31 - .L_30)


	//   ....[0]....
.L_30:
        /*0080*/ 	.word	0xffffffff


	//   ....[1]....
        /*0084*/ 	.word	0xffffffff


	//   ....[2]....
        /*0088*/ 	.word	0xffffffff


	//   ....[3]....
        /*008c*/ 	.word	0xffffffff


	//   ....[4]....
        /*0090*/ 	.word	0xffffffff


	//   ....[5]....
        /*0094*/ 	.word	0xffffffff


	//   ....[6]....
        /*0098*/ 	.word	0xffffffff


	//----- nvinfo : EIATTR_COOP_GROUP_INSTR_OFFSETS
	.align		4
.L_31:
        /*009c*/ 	.byte	0x04, 0x28
        /*009e*/ 	.short	(.L_33 - .L_32)


	//   ....[0]....
.L_32:
        /*00a0*/ 	.word	0x00000070


	//   ....[1]....
        /*00a4*/ 	.word	0x00000080


	//   ....[2]....
        /*00a8*/ 	.word	0x00000140


	//   ....[3]....
        /*00ac*/ 	.word	0x000003a0


	//   ....[4]....
        /*00b0*/ 	.word	0x000003e0


	//   ....[5]....
        /*00b4*/ 	.word	0x00000460


	//   ....[6]....
        /*00b8*/ 	.word	0x00000a30


	//----- nvinfo : EIATTR_REG_RECONFIG
	.align		4
.L_33:
        /*00bc*/ 	.byte	0x01, 0x54
	.zero		2


	//----- nvinfo : EIATTR_SYSCALL_OFFSETS
	.align		4
        /*00c0*/ 	.byte	0x04, 0x46
        /*00c2*/ 	.short	(.L_35 - .L_34)


	//   ....[0]....
.L_34:
        /*00c4*/ 	.word	0x000019a0


	//----- nvinfo : EIATTR_MBARRIER_INSTR_OFFSETS
	.align		4
.L_35:
        /*00c8*/ 	.byte	0x04, 0x39
        /*00ca*/ 	.short	(.L_37 - .L_36)


	//   ....[0]....
.L_36:
        /*00cc*/ 	.word	0x00000260
        /*00d0*/ 	.word	0x000000ff
        /*00d4*/ 	.word	0x00000000
        /*00d8*/ 	.short	0x0100
        /*00da*/ 	.byte	0x08
	.zero		1


	//   ....[1]....
        /*00dc*/ 	.word	0x00000270
        /*00e0*/ 	.word	0x000000ff
        /*00e4*/ 	.word	0x00000048
        /*00e8*/ 	.short	0x0100
        /*00ea*/ 	.byte	0x08
	.zero		1


	//   ....[2]....
        /*00ec*/ 	.word	0x00000280
        /*00f0*/ 	.word	0x000000ff
        /*00f4*/ 	.word	0x00000008
        /*00f8*/ 	.short	0x0100
        /*00fa*/ 	.byte	0x08
	.zero		1


	//   ....[3]....
        /*00fc*/ 	.word	0x00000290
        /*0100*/ 	.word	0x000000ff
        /*0104*/ 	.word	0x00000050
        /*0108*/ 	.short	0x0100
        /*010a*/ 	.byte	0x08
	.zero		1


	//   ....[4]....
        /*010c*/ 	.word	0x000002a0
        /*0110*/ 	.word	0x000000ff
        /*0114*/ 	.word	0x00000010
        /*0118*/ 	.short	0x0100
        /*011a*/ 	.byte	0x08
	.zero		1


	//   ....[5]....
        /*011c*/ 	.word	0x000002b0
        /*0120*/ 	.word	0x000000ff
        /*0124*/ 	.word	0x00000058
        /*0128*/ 	.short	0x0100
        /*012a*/ 	.byte	0x08
	.zero		1


	//   ....[6]....
        /*012c*/ 	.word	0x000002c0
        /*0130*/ 	.word	0x000000ff
        /*0134*/ 	.word	0x00000018
        /*0138*/ 	.short	0x0100
        /*013a*/ 	.byte	0x08
	.zero		1


	//   ....[7]....
        /*013c*/ 	.word	0x000002d0
        /*0140*/ 	.word	0x000000ff
        /*0144*/ 	.word	0x00000060
        /*0148*/ 	.short	0x0100
        /*014a*/ 	.byte	0x08
	.zero		1


	//   ....[8]....
        /*014c*/ 	.word	0x000002e0
        /*0150*/ 	.word	0x000000ff
        /*0154*/ 	.word	0x00000020
        /*0158*/ 	.short	0x0100
        /*015a*/ 	.byte	0x08
	.zero		1


	//   ....[9]....
        /*015c*/ 	.word	0x000002f0
        /*0160*/ 	.word	0x000000ff
        /*0164*/ 	.word	0x00000068
        /*0168*/ 	.short	0x0100
        /*016a*/ 	.byte	0x08
	.zero		1


	//   ....[10]....
        /*016c*/ 	.word	0x00000300
        /*0170*/ 	.word	0x000000ff
        /*0174*/ 	.word	0x00000028
        /*0178*/ 	.short	0x0100
        /*017a*/ 	.byte	0x08
	.zero		1


	//   ....[11]....
        /*017c*/ 	.word	0x00000310
        /*0180*/ 	.word	0x000000ff
        /*0184*/ 	.word	0x00000070
        /*0188*/ 	.short	0x0100
        /*018a*/ 	.byte	0x08
	.zero		1


	//   ....[12]....
        /*018c*/ 	.word	0x00000320
        /*0190*/ 	.word	0x000000ff
        /*0194*/ 	.word	0x00000030
        /*0198*/ 	.short	0x0100
        /*019a*/ 	.byte	0x08
	.zero		1


	//   ....[13]....
        /*019c*/ 	.word	0x00000330
        /*01a0*/ 	.word	0x000000ff
        /*01a4*/ 	.word	0x00000078
        /*01a8*/ 	.short	0x0100
        /*01aa*/ 	.byte	0x08
	.zero		1


	//   ....[14]....
        /*01ac*/ 	.word	0x00000340
        /*01b0*/ 	.word	0x000000ff
        /*01b4*/ 	.word	0x00000038
        /*01b8*/ 	.short	0x0100
        /*01ba*/ 	.byte	0x08
	.zero		1


	//   ....[15]....
        /*01bc*/ 	.word	0x00000350
        /*01c0*/ 	.word	0x000000ff
        /*01c4*/ 	.word	0x00000080
        /*01c8*/ 	.short	0x0100
        /*01ca*/ 	.byte	0x08
	.zero		1


	//   ....[16]....
        /*01cc*/ 	.word	0x00000360
        /*01d0*/ 	.word	0x000000ff
        /*01d4*/ 	.word	0x00000040
        /*01d8*/ 	.short	0x0100
        /*01da*/ 	.byte	0x08
	.zero		1


	//   ....[17]....
        /*01dc*/ 	.word	0x00000370
        /*01e0*/ 	.word	0x000000ff
        /*01e4*/ 	.word	0x00000088
        /*01e8*/ 	.short	0x0100
        /*01ea*/ 	.byte	0x08
	.zero		1


	//   ....[18]....
        /*01ec*/ 	.word	0x000008d0
        /*01f0*/ 	.word	0x000000ff
        /*01f4*/ 	.word	0x000000c0
        /*01f8*/ 	.short	0x0100
        /*01fa*/ 	.byte	0x08
	.zero		1


	//   ....[19]....
        /*01fc*/ 	.word	0x00000960
        /*0200*/ 	.word	0x000000ff
        /*0204*/ 	.word	0x000000c8
        /*0208*/ 	.short	0x0100
        /*020a*/ 	.byte	0x08
	.zero		1


	//   ....[20]....
        /*020c*/ 	.word	0x000009b0
        /*0210*/ 	.word	0x000000ff
        /*0214*/ 	.word	0x000000a0
        /*0218*/ 	.short	0x0100
        /*021a*/ 	.byte	0x09
	.zero		1


	//   ....[21]....
        /*021c*/ 	.word	0x000009c0
        /*0220*/ 	.word	0x000000ff
        /*0224*/ 	.word	0x000000a8
        /*0228*/ 	.short	0x0100
        /*022a*/ 	.byte	0x09
	.zero		1


	//   ....[22]....
        /*022c*/ 	.word	0x000009d0
        /*0230*/ 	.word	0x000000ff
        /*0234*/ 	.word	0x000000b0
        /*0238*/ 	.short	0x0100
        /*023a*/ 	.byte	0x09
	.zero		1


	//   ....[23]....
        /*023c*/ 	.word	0x000009e0
        /*0240*/ 	.word	0x000000ff
        /*0244*/ 	.word	0x000000b8
        /*0248*/ 	.short	0x0100
        /*024a*/ 	.byte	0x09
	.zero		1


	//   ....[24]....
        /*024c*/ 	.word	0x00001860
        /*0250*/ 	.word	0x000000ff
        /*0254*/ 	.word	0xfffffff8
        /*0258*/ 	.short	0x010a
        /*025a*/ 	.byte	0x2b
	.zero		1


	//   ....[25]....
        /*025c*/ 	.word	0x00001a20
        /*0260*/ 	.word	0x00000003
        /*0264*/ 	.word	0x00000000
        /*0268*/ 	.short	0x010a
        /*026a*/ 	.byte	0x3f
	.zero		1


	//   ....[26]....
        /*026c*/ 	.word	0x00001a80
        /*0270*/ 	.word	0x00000003
        /*0274*/ 	.word	0x00000000
        /*0278*/ 	.short	0x010a
        /*027a*/ 	.byte	0x3f
	.zero		1


	//   ....[27]....
        /*027c*/ 	.word	0x00001de0
        /*0280*/ 	.word	0x000000ff
        /*0284*/ 	.word	0x00000000
        /*0288*/ 	.short	0x010a
        /*028a*/ 	.byte	0x04
	.zero		1


	//   ....[28]....
        /*028c*/ 	.word	0x00001e20
        /*0290*/ 	.word	0x000000ff
        /*0294*/ 	.word	0x00000000
        /*0298*/ 	.short	0x010a
        /*029a*/ 	.byte	0x04
	.zero		1


	//   ....[29]....
        /*029c*/ 	.word	0x00002080
        /*02a0*/ 	.word	0x00000005
        /*02a4*/ 	.word	0x00000000
        /*02a8*/ 	.short	0x0101
        /*02aa*/ 	.byte	0x3f
	.zero		1


	//   ....[30]....
        /*02ac*/ 	.word	0x00002190
        /*02b0*/ 	.word	0x00000003
        /*02b4*/ 	.word	0x00000000
        /*02b8*/ 	.short	0x0101
        /*02ba*/ 	.byte	0x2e
	.zero		1


	//   ....[31]....
        /*02bc*/ 	.word	0x00002290
        /*02c0*/ 	.word	0x00000003
        /*02c4*/ 	.word	0x00000000
        /*02c8*/ 	.short	0x0101
        /*02ca*/ 	.byte	0x3f
	.zero		1


	//   ....[32]....
        /*02cc*/ 	.word	0x00002310
        /*02d0*/ 	.word	0x000000ff
        /*02d4*/ 	.word	0x00000008
        /*02d8*/ 	.short	0x010a
        /*02da*/ 	.byte	0x2b
	.zero		1


	//   ....[33]....
        /*02dc*/ 	.word	0x00006480
        /*02e0*/ 	.word	0x00000000
        /*02e4*/ 	.word	0x00000000
        /*02e8*/ 	.short	0x0101
        /*02ea*/ 	.byte	0x2e
	.zero		1


	//   ....[34]....
        /*02ec*/ 	.word	0x00006e90
        /*02f0*/ 	.word	0x0000000b
        /*02f4*/ 	.word	0x00000048
        /*02f8*/ 	.short	0x010a
        /*02fa*/ 	.byte	0x3f
	.zero		1


	//   ....[35]....
        /*02fc*/ 	.word	0x000072a0
        /*0300*/ 	.word	0x00000006
        /*0304*/ 	.word	0x000000c8
        /*0308*/ 	.short	0x0101
        /*030a*/ 	.byte	0x3f
	.zero		1


	//   ....[36]....
        /*030c*/ 	.word	0x000079c0
        /*0310*/ 	.word	0x00000007
        /*0314*/ 	.word	0x00000000
        /*0318*/ 	.short	0x010a
        /*031a*/ 	.byte	0x3f
	.zero		1


	//   ....[37]....
        /*031c*/ 	.word	0x00007a40
        /*0320*/ 	.word	0x00000006
        /*0324*/ 	.word	0x00000000
        /*0328*/ 	.short	0x010a
        /*032a*/ 	.byte	0x3f
	.zero		1


	//   ....[38]....
        /*032c*/ 	.word	0x00007ad0
        /*0330*/ 	.word	0x00000007
        /*0334*/ 	.word	0x00000000
        /*0338*/ 	.short	0x010a
        /*033a*/ 	.byte	0x3f
	.zero		1


	//   ....[39]....
        /*033c*/ 	.word	0x00007b60
        /*0340*/ 	.word	0x00000006
        /*0344*/ 	.word	0x00000000
        /*0348*/ 	.short	0x010a
        /*034a*/ 	.byte	0x3f
	.zero		1


	//   ....[40]....
        /*034c*/ 	.word	0x00007bf0
        /*0350*/ 	.word	0x00000007
        /*0354*/ 	.word	0x00000000
        /*0358*/ 	.short	0x010a
        /*035a*/ 	.byte	0x3f
	.zero		1


	//   ....[41]....
        /*035c*/ 	.word	0x00007c80
        /*0360*/ 	.word	0x00000006
        /*0364*/ 	.word	0x00000000
        /*0368*/ 	.short	0x010a
        /*036a*/ 	.byte	0x3f
	.zero		1


	//   ....[42]....
        /*036c*/ 	.word	0x00007d10
        /*0370*/ 	.word	0x00000007
        /*0374*/ 	.word	0x00000000
        /*0378*/ 	.short	0x010a
        /*037a*/ 	.byte	0x3f
	.zero		1


	//   ....[43]....
        /*037c*/ 	.word	0x00007da0
        /*0380*/ 	.word	0x00000006
        /*0384*/ 	.word	0x00000000
        /*0388*/ 	.short	0x010a
        /*038a*/ 	.byte	0x3f
	.zero		1


	//   ....[44]....
        /*038c*/ 	.word	0x00007e30
        /*0390*/ 	.word	0x00000005
        /*0394*/ 	.word	0x00000000
        /*0398*/ 	.short	0x010a
        /*039a*/ 	.byte	0x3f
	.zero		1


	//   ....[45]....
        /*039c*/ 	.word	0x00007ea0
        /*03a0*/ 	.word	0x00000003
        /*03a4*/ 	.word	0xfffffff8
        /*03a8*/ 	.short	0x010a
        /*03aa*/ 	.byte	0x3f
	.zero		1


	//   ....[46]....
        /*03ac*/ 	.word	0x00007ef0
        /*03b0*/ 	.word	0x00000003
        /*03b4*/ 	.word	0x00000000
        /*03b8*/ 	.short	0x010a
        /*03ba*/ 	.byte	0x3f
	.zero		1


	//   ....[47]....
        /*03bc*/ 	.word	0x00007f50
        /*03c0*/ 	.word	0x00000005
        /*03c4*/ 	.word	0x00000000
        /*03c8*/ 	.short	0x010a
        /*03ca*/ 	.byte	0x3f
	.zero		1


	//   ....[48]....
        /*03cc*/ 	.word	0x00007fb0
        /*03d0*/ 	.word	0x00000003
        /*03d4*/ 	.word	0x00000008
        /*03d8*/ 	.short	0x010a
        /*03da*/ 	.byte	0x3f
	.zero		1


	//   ....[49]....
        /*03dc*/ 	.word	0x00008080
        /*03e0*/ 	.word	0x0000000b
        /*03e4*/ 	.word	0x00000048
        /*03e8*/ 	.short	0x010a
        /*03ea*/ 	.byte	0x3f
	.zero		1


	//   ....[50]....
        /*03ec*/ 	.word	0x00008150
        /*03f0*/ 	.word	0x00000007
        /*03f4*/ 	.word	0x00000000
        /*03f8*/ 	.short	0x010a
        /*03fa*/ 	.byte	0x3f
	.zero		1


	//   ....[51]....
        /*03fc*/ 	.word	0x000081a0
        /*0400*/ 	.word	0x00000006
        /*0404*/ 	.word	0x00000000
        /*0408*/ 	.short	0x010a
        /*040a*/ 	.byte	0x3f
	.zero		1


	//   ....[52]....
        /*040c*/ 	.word	0x000081f0
        /*0410*/ 	.word	0x00000007
        /*0414*/ 	.word	0x00000000
        /*0418*/ 	.short	0x010a
        /*041a*/ 	.byte	0x3f
	.zero		1


	//   ....[53]....
        /*041c*/ 	.word	0x00008240
        /*0420*/ 	.word	0x00000006
        /*0424*/ 	.word	0x00000000
        /*0428*/ 	.short	0x010a
        /*042a*/ 	.byte	0x3f
	.zero		1


	//   ....[54]....
        /*042c*/ 	.word	0x00008290
        /*0430*/ 	.word	0x00000007
        /*0434*/ 	.word	0x00000000
        /*0438*/ 	.short	0x010a
        /*043a*/ 	.byte	0x3f
	.zero		1


	//   ....[55]....
        /*043c*/ 	.word	0x000082e0
        /*0440*/ 	.word	0x00000006
        /*0444*/ 	.word	0x00000000
        /*0448*/ 	.short	0x010a
        /*044a*/ 	.byte	0x3f
	.zero		1


	//   ....[56]....
        /*044c*/ 	.word	0x00008330
        /*0450*/ 	.word	0x00000007
        /*0454*/ 	.word	0x00000000
        /*0458*/ 	.short	0x010a
        /*045a*/ 	.byte	0x3f
	.zero		1


	//   ....[57]....
        /*045c*/ 	.word	0x00008380
        /*0460*/ 	.word	0x00000006
        /*0464*/ 	.word	0x00000000
        /*0468*/ 	.short	0x010a
        /*046a*/ 	.byte	0x3f
	.zero		1


	//----- nvinfo : EIATTR_NUM_MBARRIERS
	.align		4
.L_37:
        /*046c*/ 	.byte	0x03, 0x38
        /*046e*/ 	.short	0x0018


	//----- nvinfo : EIATTR_EXIT_INSTR_OFFSETS
	.align		4
        /*0470*/ 	.byte	0x04, 0x1c
        /*0472*/ 	.short	(.L_39 - .L_38)


	//   ....[0]....
.L_38:
        /*0474*/ 	.word	0x000014c0


	//   ....[1]....
        /*0478*/ 	.word	0x00001520


	//   ....[2]....
        /*047c*/ 	.word	0x00006aa0


	//   ....[3]....
        /*0480*/ 	.word	0x00006ad0


	//   ....[4]....
        /*0484*/ 	.word	0x00007e80


	//----- nvinfo : EIATTR_MAX_THREADS
	.align		4
.L_39:
        /*0488*/ 	.byte	0x04, 0x05
        /*048a*/ 	.short	(.L_41 - .L_40)
.L_40:
        /*048c*/ 	.word	0x00000180
        /*0490*/ 	.word	0x00000001
        /*0494*/ 	.word	0x00000001


	//----- nvinfo : EIATTR_CRS_STACK_SIZE
	.align		4
.L_41:
        /*0498*/ 	.byte	0x04, 0x1e
        /*049a*/ 	.short	(.L_43 - .L_42)
.L_42:
        /*049c*/ 	.word	0x00000000


	//----- nvinfo : EIATTR_CBANK_PARAM_SIZE
	.align		4
.L_43:
        /*04a0*/ 	.byte	0x03, 0x19
        /*04a2*/ 	.short	0x0470


	//----- nvinfo : EIATTR_PARAM_CBANK
	.align		4
        /*04a4*/ 	.byte	0x04, 0x0a
        /*04a6*/ 	.short	(.L_45 - .L_44)
	.align		4
.L_44:
        /*04a8*/ 	.word	index@(.nv.constant0._ZN7cutlass13device_kernelINS_4gemm6kernel13GemmUniversalIN4cute5tupleIJiiiiEEENS1_10collective13CollectiveMmaINS1_34MainloopSm90TmaGmmaWarpSpecializedILi9ENS5_IJNS4_1CILi2EEESB_NSA_ILi1EEEEEENS1_32KernelTmaWarpSpecializedPingpongEEENS5_IJNSA_ILi64EEENSA_ILi128EEESG_EEENS_6half_tENS5_IJlSC_lEEESJ_SK_NS4_8TiledMMAINS4_8MMA_AtomIJNS4_4SM904GMMA26MMA_64x128x16_F32F16F16_SSILNSO_5MajorE0ELSQ_0ELNSO_7ScaleInE1ELSR_1EEEEEENS4_6LayoutINS5_IJSC_SC_SC_EEENS5_IJNSA_ILi0EEESW_SW_EEEEENS5_IJNS4_10UnderscoreESZ_SZ_EEEEENS4_23SM90_TMA_LOAD_MULTICASTENS4_14ComposedLayoutINS4_7SwizzleILi3ELi4ELi3EEENS4_18smem_ptr_flag_bitsILi16EEENSU_INS5_IJNSA_ILi8EEESG_EEENS5_IJSG_SC_EEEEEEEvNS4_8identityES12_S1C_vS1D_EENS_8epilogue10collective6detail29Sm90TmaWarpSpecializedAdapterINS1G_15DefaultEpilogueISJ_SK_SK_NS1F_6thread17LinearCombinationISJ_Li1EffLNS1K_9ScaleType4KindE0ELNS_15FloatRoundStyleE2ESJ_EENS1_15EpilogueDefaultEEEEEvvEEEEvNT_6ParamsE)
        /*04ac*/ 	.short	0x0210
        /*04ae*/ 	.short	0x0470


	//----- nvinfo : EIATTR_SW_WAR
	.align		4
.L_45:
        /*04b0*/ 	.byte	0x04, 0x36
        /*04b2*/ 	.short	(.L_47 - .L_46)
.L_46:
        /*04b4*/ 	.word	0x00000008
.L_47:


//--------------------- .nv.callgraph             --------------------------
	.section	.nv.callgraph,"",@"SHT_CUDA_CALLGRAPH"
	.align	4
	.sectionentsize	8
	.align		4
        /*0000*/ 	.word	0x00000000
	.align		4
        /*0004*/ 	.word	0xffffffff
	.align		4
        /*0008*/ 	.word	index@(_ZN7cutlass13device_kernelINS_4gemm6kernel13GemmUniversalIN4cute5tupleIJiiiiEEENS1_10collective13CollectiveMmaINS1_34MainloopSm90TmaGmmaWarpSpecializedILi9ENS5_IJNS4_1CILi2EEESB_NSA_ILi1EEEEEENS1_32KernelTmaWarpSpecializedPingpongEEENS5_IJNSA_ILi64EEENSA_ILi128EEESG_EEENS_6half_tENS5_IJlSC_lEEESJ_SK_NS4_8TiledMMAINS4_8MMA_AtomIJNS4_4SM904GMMA26MMA_64x128x16_F32F16F16_SSILNSO_5MajorE0ELSQ_0ELNSO_7ScaleInE1ELSR_1EEEEEENS4_6LayoutINS5_IJSC_SC_SC_EEENS5_IJNSA_ILi0EEESW_SW_EEEEENS5_IJNS4_10UnderscoreESZ_SZ_EEEEENS4_23SM90_TMA_LOAD_MULTICASTENS4_14ComposedLayoutINS4_7SwizzleILi3ELi4ELi3EEENS4_18smem_ptr_flag_bitsILi16EEENSU_INS5_IJNSA_ILi8EEESG_EEENS5_IJSG_SC_EEEEEEEvNS4_8identityES12_S1C_vS1D_EENS_8epilogue10collective6detail29Sm90TmaWarpSpecializedAdapterINS1G_15DefaultEpilogueISJ_SK_SK_NS1F_6thread17LinearCombinationISJ_Li1EffLNS1K_9ScaleType4KindE0ELNS_15FloatRoundStyleE2ESJ_EENS1_15EpilogueDefaultEEEEEvvEEEEvNT_6ParamsE)
	.align		4
        /*000c*/ 	.word	index@(__assertfail)
	.align		4
        /*0010*/ 	.word	0x00000000
	.align		4
        /*0014*/ 	.word	0xfffffffe
	.align		4
        /*0018*/ 	.word	0x00000000
	.align		4
        /*001c*/ 	.word	0xfffffffd
	.align		4
        /*0020*/ 	.word	0x00000000
	.align		4
        /*0024*/ 	.word	0xfffffffc


//--------------------- .nv.constant4             --------------------------
	.section	.nv.constant4,"a",@progbits
	.align	8
	.align		8
.nv.constant4:
        /*0000*/ 	.dword	__assertfail
	.align		8
        /*0008*/ 	.dword	__unnamed_1
	.align		8
        /*0010*/ 	.dword	_ZN39_INTERNAL_6e07f2ab_4_k_cu_c87e9577_33284cuda3std3__45__cpo5beginE
	.align		8
        /*0018*/ 	.dword	_ZN39_INTERNAL_6e07f2ab_4_k_cu_c87e9577_33284cuda3std3__45__cpo3endE
	.align		8
        /*0020*/ 	.dword	_ZN39_INTERNAL_6e07f2ab_4_k_cu_c87e9577_33284cuda3std3__45__cpo6cbeginE
	.align		8
        /*0028*/ 	.dword	_ZN39_INTERNAL_6e07f2ab_4_k_cu_c87e9577_33284cuda3std3__45__cpo4cendE
	.align		8
        /*0030*/ 	.dword	_ZN39_INTERNAL_6e07f2ab_4_k_cu_c87e9577_33284cuda3std3__441_GLOBAL__N__6e07f2ab_4_k_cu_c87e9577_33286ignoreE
	.align		8
        /*0038*/ 	.dword	_ZN39_INTERNAL_6e07f2ab_4_k_cu_c87e9577_33284cuda3std3__419piecewise_constructE
	.align		8
        /*0040*/ 	.dword	_ZN39_INTERNAL_6e07f2ab_4_k_cu_c87e9577_33284cuda3std3__48in_placeE
	.align		8
        /*0048*/ 	.dword	_ZN39_INTERNAL_6e07f2ab_4_k_cu_c87e9577_33284cuda3std6ranges3__45__cpo4swapE
	.align		8
        /*0050*/ 	.dword	_ZN39_INTERNAL_6e07f2ab_4_k_cu_c87e9577_33284cuda3std6ranges3__45__cpo9iter_moveE
	.align		8
        /*0058*/ 	.dword	_ZN39_INTERNAL_6e07f2ab_4_k_cu_c87e9577_33284cute7productE
	.align		8
        /*0060*/ 	.dword	_ZN39_INTERNAL_6e07f2ab_4_k_cu_c87e9577_33284cute1_E
	.align		8
        /*0068*/ 	.dword	$str$22
	.align		8
        /*0070*/ 	.dword	$str$23


//--------------------- .text._ZN7cutlass13device_kernelINS_4gemm6kernel13GemmUniversalIN4cute5tupleIJiiiiEEENS1_10collective13CollectiveMmaINS1_34MainloopSm90TmaGmmaWarpSpecializedILi9ENS5_IJNS4_1CILi2EEESB_NSA_ILi1EEEEEENS1_32KernelTmaWarpSpecializedPingpongEEENS5_IJNSA_ILi64EEENSA_ILi128EEESG_EEENS_6half_tENS5_IJlSC_lEEESJ_SK_NS4_8TiledMMAINS4_8MMA_AtomIJNS4_4SM904GMMA26MMA_64x128x16_F32F16F16_SSILNSO_5MajorE0ELSQ_0ELNSO_7ScaleInE1ELSR_1EEEEEENS4_6LayoutINS5_IJSC_SC_SC_EEENS5_IJNSA_ILi0EEESW_SW_EEEEENS5_IJNS4_10UnderscoreESZ_SZ_EEEEENS4_23SM90_TMA_LOAD_MULTICASTENS4_14ComposedLayoutINS4_7SwizzleILi3ELi4ELi3EEENS4_18smem_ptr_flag_bitsILi16EEENSU_INS5_IJNSA_ILi8EEESG_EEENS5_IJSG_SC_EEEEEEEvNS4_8identityES12_S1C_vS1D_EENS_8epilogue10collective6detail29Sm90TmaWarpSpecializedAdapterINS1G_15DefaultEpilogueISJ_SK_SK_NS1F_6thread17LinearCombinationISJ_Li1EffLNS1K_9ScaleType4KindE0ELNS_15FloatRoundStyleE2ESJ_EENS1_15EpilogueDefaultEEEEEvvEEEEvNT_6ParamsE --------------------------
	.section	.text._ZN7cutlass13device_kernelINS_4gemm6kernel13GemmUniversalIN4cute5tupleIJiiiiEEENS1_10collective13CollectiveMmaINS1_34MainloopSm90TmaGmmaWarpSpecializedILi9ENS5_IJNS4_1CILi2EEESB_NSA_ILi1EEEEEENS1_32KernelTmaWarpSpecializedPingpongEEENS5_IJNSA_ILi64EEENSA_ILi128EEESG_EEENS_6half_tENS5_IJlSC_lEEESJ_SK_NS4_8TiledMMAINS4_8MMA_AtomIJNS4_4SM904GMMA26MMA_64x128x16_F32F16F16_SSILNSO_5MajorE0ELSQ_0ELNSO_7ScaleInE1ELSR_1EEEEEENS4_6LayoutINS5_IJSC_SC_SC_EEENS5_IJNSA_ILi0EEESW_SW_EEEEENS5_IJNS4_10UnderscoreESZ_SZ_EEEEENS4_23SM90_TMA_LOAD_MULTICASTENS4_14ComposedLayoutINS4_7SwizzleILi3ELi4ELi3EEENS4_18smem_ptr_flag_bitsILi16EEENSU_INS5_IJNSA_ILi8EEESG_EEENS5_IJSG_SC_EEEEEEEvNS4_8identityES12_S1C_vS1D_EENS_8epilogue10collective6detail29Sm90TmaWarpSpecializedAdapterINS1G_15DefaultEpilogueISJ_SK_SK_NS1F_6thread17LinearCombinationISJ_Li1EffLNS1K_9ScaleType4KindE0ELNS_15FloatRoundStyleE2ESJ_EENS1_15EpilogueDefaultEEEEEvvEEEEvNT_6ParamsE,"ax",@progbits
	.align	128
.text._ZN7cutlass13device_kernelINS_4gemm6kernel13GemmUniversalIN4cute5tupleIJiiiiEEENS1_10collective13CollectiveMmaINS1_34MainloopSm90TmaGmmaWarpSpecializedILi9ENS5_IJNS4_1CILi2EEESB_NSA_ILi1EEEEEENS1_32KernelTmaWarpSpecializedPingpongEEENS5_IJNSA_ILi64EEENSA_ILi128EEESG_EEENS_6half_tENS5_IJlSC_lEEESJ_SK_NS4_8TiledMMAINS4_8MMA_AtomIJNS4_4SM904GMMA26MMA_64x128x16_F32F16F16_SSILNSO_5MajorE0ELSQ_0ELNSO_7ScaleInE1ELSR_1EEEEEENS4_6LayoutINS5_IJSC_SC_SC_EEENS5_IJNSA_ILi0EEESW_SW_EEEEENS5_IJNS4_10UnderscoreESZ_SZ_EEEEENS4_23SM90_TMA_LOAD_MULTICASTENS4_14ComposedLayoutINS4_7SwizzleILi3ELi4ELi3EEENS4_18smem_ptr_flag_bitsILi16EEENSU_INS5_IJNSA_ILi8EEESG_EEENS5_IJSG_SC_EEEEEEEvNS4_8identityES12_S1C_vS1D_EENS_8epilogue10collective6detail29Sm90TmaWarpSpecializedAdapterINS1G_15DefaultEpilogueISJ_SK_SK_NS1F_6thread17LinearCombinationISJ_Li1EffLNS1K_9ScaleType4KindE0ELNS_15FloatRoundStyleE2ESJ_EENS1_15EpilogueDefaultEEEEEvvEEEEvNT_6ParamsE:
        .type           _ZN7cutlass13device_kernelINS_4gemm6kernel13GemmUniversalIN4cute5tupleIJiiiiEEENS1_10collective13CollectiveMmaINS1_34MainloopSm90TmaGmmaWarpSpecializedILi9ENS5_IJNS4_1CILi2EEESB_NSA_ILi1EEEEEENS1_32KernelTmaWarpSpecializedPingpongEEENS5_IJNSA_ILi64EEENSA_ILi128EEESG_EEENS_6half_tENS5_IJlSC_lEEESJ_SK_NS4_8TiledMMAINS4_8MMA_AtomIJNS4_4SM904GMMA26MMA_64x128x16_F32F16F16_SSILNSO_5MajorE0ELSQ_0ELNSO_7ScaleInE1ELSR_1EEEEEENS4_6LayoutINS5_IJSC_SC_SC_EEENS5_IJNSA_ILi0EEESW_SW_EEEEENS5_IJNS4_10UnderscoreESZ_SZ_EEEEENS4_23SM90_TMA_LOAD_MULTICASTENS4_14ComposedLayoutINS4_7SwizzleILi3ELi4ELi3EEENS4_18smem_ptr_flag_bitsILi16EEENSU_INS5_IJNSA_ILi8EEESG_EEENS5_IJSG_SC_EEEEEEEvNS4_8identityES12_S1C_vS1D_EENS_8epilogue10collective6detail29Sm90TmaWarpSpecializedAdapterINS1G_15DefaultEpilogueISJ_SK_SK_NS1F_6thread17LinearCombinationISJ_Li1EffLNS1K_9ScaleType4KindE0ELNS_15FloatRoundStyleE2ESJ_EENS1_15EpilogueDefaultEEEEEvvEEEEvNT_6ParamsE,@function
        .size           _ZN7cutlass13device_kernelINS_4gemm6kernel13GemmUniversalIN4cute5tupleIJiiiiEEENS1_10collective13CollectiveMmaINS1_34MainloopSm90TmaGmmaWarpSpecializedILi9ENS5_IJNS4_1CILi2EEESB_NSA_ILi1EEEEEENS1_32KernelTmaWarpSpecializedPingpongEEENS5_IJNSA_ILi64EEENSA_ILi128EEESG_EEENS_6half_tENS5_IJlSC_lEEESJ_SK_NS4_8TiledMMAINS4_8MMA_AtomIJNS4_4SM904GMMA26MMA_64x128x16_F32F16F16_SSILNSO_5MajorE0ELSQ_0ELNSO_7ScaleInE1ELSR_1EEEEEENS4_6LayoutINS5_IJSC_SC_SC_EEENS5_IJNSA_ILi0EEESW_SW_EEEEENS5_IJNS4_10UnderscoreESZ_SZ_EEEEENS4_23SM90_TMA_LOAD_MULTICASTENS4_14ComposedLayoutINS4_7SwizzleILi3ELi4ELi3EEENS4_18smem_ptr_flag_bitsILi16EEENSU_INS5_IJNSA_ILi8EEESG_EEENS5_IJSG_SC_EEEEEEEvNS4_8identityES12_S1C_vS1D_EENS_8epilogue10collective6detail29Sm90TmaWarpSpecializedAdapterINS1G_15DefaultEpilogueISJ_SK_SK_NS1F_6thread17LinearCombinationISJ_Li1EffLNS1K_9ScaleType4KindE0ELNS_15FloatRoundStyleE2ESJ_EENS1_15EpilogueDefaultEEEEEvvEEEEvNT_6ParamsE,(.L_x_212 - _ZN7cutlass13device_kernelINS_4gemm6kernel13GemmUniversalIN4cute5tupleIJiiiiEEENS1_10collective13CollectiveMmaINS1_34MainloopSm90TmaGmmaWarpSpecializedILi9ENS5_IJNS4_1CILi2EEESB_NSA_ILi1EEEEEENS1_32KernelTmaWarpSpecializedPingpongEEENS5_IJNSA_ILi64EEENSA_ILi128EEESG_EEENS_6half_tENS5_IJlSC_lEEESJ_SK_NS4_8TiledMMAINS4_8MMA_AtomIJNS4_4SM904GMMA26MMA_64x128x16_F32F16F16_SSILNSO_5MajorE0ELSQ_0ELNSO_7ScaleInE1ELSR_1EEEEEENS4_6LayoutINS5_IJSC_SC_SC_EEENS5_IJNSA_ILi0EEESW_SW_EEEEENS5_IJNS4_10UnderscoreESZ_SZ_EEEEENS4_23SM90_TMA_LOAD_MULTICASTENS4_14ComposedLayoutINS4_7SwizzleILi3ELi4ELi3EEENS4_18smem_ptr_flag_bitsILi16EEENSU_INS5_IJNSA_ILi8EEESG_EEENS5_IJSG_SC_EEEEEEEvNS4_8identityES12_S1C_vS1D_EENS_8epilogue10collective6detail29Sm90TmaWarpSpecializedAdapterINS1G_15DefaultEpilogueISJ_SK_SK_NS1F_6thread17LinearCombinationISJ_Li1EffLNS1K_9ScaleType4KindE0ELNS_15FloatRoundStyleE2ESJ_EENS1_15EpilogueDefaultEEEEEvvEEEEvNT_6ParamsE)
        .other          _ZN7cutlass13device_kernelINS_4gemm6kernel13GemmUniversalIN4cute5tupleIJiiiiEEENS1_10collective13CollectiveMmaINS1_34MainloopSm90TmaGmmaWarpSpecializedILi9ENS5_IJNS4_1CILi2EEESB_NSA_ILi1EEEEEENS1_32KernelTmaWarpSpecializedPingpongEEENS5_IJNSA_ILi64EEENSA_ILi128EEESG_EEENS_6half_tENS5_IJlSC_lEEESJ_SK_NS4_8TiledMMAINS4_8MMA_AtomIJNS4_4SM904GMMA26MMA_64x128x16_F32F16F16_SSILNSO_5MajorE0ELSQ_0ELNSO_7ScaleInE1ELSR_1EEEEEENS4_6LayoutINS5_IJSC_SC_SC_EEENS5_IJNSA_ILi0EEESW_SW_EEEEENS5_IJNS4_10UnderscoreESZ_SZ_EEEEENS4_23SM90_TMA_LOAD_MULTICASTENS4_14ComposedLayoutINS4_7SwizzleILi3ELi4ELi3EEENS4_18smem_ptr_flag_bitsILi16EEENSU_INS5_IJNSA_ILi8EEESG_EEENS5_IJSG_SC_EEEEEEEvNS4_8identityES12_S1C_vS1D_EENS_8epilogue10collective6detail29Sm90TmaWarpSpecializedAdapterINS1G_15DefaultEpilogueISJ_SK_SK_NS1F_6thread17LinearCombinationISJ_Li1EffLNS1K_9ScaleType4KindE0ELNS_15FloatRoundStyleE2ESJ_EENS1_15EpilogueDefaultEEEEEvvEEEEvNT_6ParamsE,@"STO_CUDA_ENTRY STV_DEFAULT"
_ZN7cutlass13device_kernelINS_4gemm6kernel13GemmUniversalIN4cute5tupleIJiiiiEEENS1_10collective13CollectiveMmaINS1_34MainloopSm90TmaGmmaWarpSpecializedILi9ENS5_IJNS4_1CILi2EEESB_NSA_ILi1EEEEEENS1_32KernelTmaWarpSpecializedPingpongEEENS5_IJNSA_ILi64EEENSA_ILi128EEESG_EEENS_6half_tENS5_IJlSC_lEEESJ_SK_NS4_8TiledMMAINS4_8MMA_AtomIJNS4_4SM904GMMA26MMA_64x128x16_F32F16F16_SSILNSO_5MajorE0ELSQ_0ELNSO_7ScaleInE1ELSR_1EEEEEENS4_6LayoutINS5_IJSC_SC_SC_EEENS5_IJNSA_ILi0EEESW_SW_EEEEENS5_IJNS4_10UnderscoreESZ_SZ_EEEEENS4_23SM90_TMA_LOAD_MULTICASTENS4_14ComposedLayoutINS4_7SwizzleILi3ELi4ELi3EEENS4_18smem_ptr_flag_bitsILi16EEENSU_INS5_IJNSA_ILi8EEESG_EEENS5_IJSG_SC_EEEEEEEvNS4_8identityES12_S1C_vS1D_EENS_8epilogue10collective6detail29Sm90TmaWarpSpecializedAdapterINS1G_15DefaultEpilogueISJ_SK_SK_NS1F_6thread17LinearCombinationISJ_Li1EffLNS1K_9ScaleType4KindE0ELNS_15FloatRoundStyleE2ESJ_EENS1_15EpilogueDefaultEEEEEvvEEEEvNT_6ParamsE:
[----:B------:R-:W0:Y:S02]  /*0000*/  LDC R1, c[0x0][0x28] ;  /* 0x00000a00ff017b82 */ /* 0x000e240000000800 */
[----:B0-----:R-:W-:Y:S01]  /*0010*/  VIADD R1, R1, 0xfffffff8 ;  /* 0xfffffff801017836 */ /* 0x001fe20000000000 */
[----:B------:R-:W0:Y:S01]  /*0020*/  S2R R4, SR_TID.X ;  /* 0x0000000000047919 */ /* 0x000e220000002100 */
[----:B------:R-:W-:Y:S01]  /*0030*/  ELECT P0, URZ, PT ;  /* 0x00000000003f782f */ /* 0x000fe20003800000 */
[----:B------:R-:W-:Y:S01]  /*0040*/  BSSY B0, `(.L_x_0) ;  /* 0x000000f000007945 */ /* 0x000fe20003800000 */
[--C-:B0-----:R-:W-:Y:S02]  /*0050*/  SHF.R.U32.HI R0, RZ, 0x5, R4.reuse ;  /* 0x00000005ff007819 */ /* 0x101fe40000011604 */
[----:B------:R-:W-:-:S03]  /*0060*/  SHF.R.U32.HI R7, RZ, 0x7, R4 ;  /* 0x00000007ff077819 */ /* 0x000fc60000011604 */
[----:B------:R-:W0:Y:S04]  /*0070*/  SHFL.IDX PT, R2, R0, RZ, 0x1f ;  /* 0x00001fff00027589 */ /* 0x000e2800000e0000 */
[----:B------:R1:W2:Y:S01]  /*0080*/  SHFL.IDX PT, R10, R7, RZ, 0x1f ;  /* 0x00001fff070a7589 */ /* 0x0002a200000e0000 */
[----:B0-----:R-:W-:-:S13]  /*0090*/  ISETP.NE.OR P0, PT, R2, RZ, !P0 ;  /* 0x000000ff0200720c */ /* 0x001fda0004705670 */
[----:B-12---:R-:W-:Y:S05]  /*00a0*/  @P0 BRA `(.L_x_1) ;  /* 0x0000000000200947 */ /* 0x006fea0003800000 */
[----:B------:R-:W-:Y:S02]  /*00b0*/  ULDC.64 UR4, c[0x0][0x198] ;  /* 0x0000660000047ab9 */ /* 0x000fe40000000a00 */
[----:B------:R-:W-:Y:S02]  /*00c0*/  UIADD3 UR6, UP0, UR4, 0xf0, URZ ;  /* 0x000000f004067890 */ /* 0x000fe4000ff1e03f */
[----:B------:R-:W-:Y:S02]  /*00d0*/  UIADD3 UR4, UP1, UR4, 0x1f0, URZ ;  /* 0x000001f004047890 */ /* 0x000fe4000ff3e03f */
[----:B------:R-:W-:Y:S02]  /*00e0*/  UIADD3.X UR7, URZ, UR5, URZ, UP0, !UPT ;  /* 0x000000053f077290 */ /* 0x000fe400087fe43f */
[----:B------:R-:W-:-:S07]  /*00f0*/  UIADD3.X UR5, URZ, UR5, URZ, UP1, !UPT ;  /* 0x000000053f057290 */ /* 0x000fce0008ffe43f */
[----:B------:R0:W-:Y:S02]  /*0100*/  UTMACCTL.PF [UR6] ;  /* 0x00000000060079b9 */ /* 0x0001e40008040000 */
[----:B------:R0:W-:Y:S02]  /*0110*/  UTMACCTL.PF [UR4] ;  /* 0x00000000040079b9 */ /* 0x0001e40008040000 */
[----:B0-----:R-:W-:Y:S01]  /*0120*/  NOP ;  /* 0x0000000000007918 */ /* 0x001fe20000000000 */
.L_x_1:
[----:B------:R-:W-:Y:S05]  /*0130*/  BSYNC B0 ;  /* 0x0000000000007941 */ /* 0x000fea0003800000 */
.L_x_0:
[----:B------:R-:W0:Y:S02]  /*0140*/  SHFL.IDX PT, R9, R0, RZ, 0x1f ;  /* 0x00001fff00097589 */ /* 0x000e2400000e0000 */
[----:B0-----:R-:W-:-:S13]  /*0150*/  ISETP.NE.AND P0, PT, R9, RZ, PT ;  /* 0x000000ff0900720c */ /* 0x001fda0003f05270 */
[----:B------:R-:W-:Y:S05]  /*0160*/  @P0 BRA `(.L_x_2) ;  /* 0x00000000008c0947 */ /* 0x000fea0003800000 */
[----:B------:R-:W-:Y:S01]  /*0170*/  ELECT P0, URZ, PT ;  /* 0x00000000003f782f */ /* 0x000fe20003800000 */
[----:B------:R-:W-:-:S12]  /*0180*/  BSSY B0, `(.L_x_2) ;  /* 0x0000021000007945 */ /* 0x000fd80003800000 */
[----:B------:R-:W-:Y:S05]  /*0190*/  @!P0 BRA `(.L_x_3) ;  /* 0x00000000007c8947 */ /* 0x000fea0003800000 */
[----:B------:R-:W0:Y:S01]  /*01a0*/  S2UR UR8, SR_CgaCtaId ;  /* 0x00000000000879c3 */ /* 0x000e220000008800 */
[----:B------:R-:W-:Y:S01]  /*01b0*/  UMOV UR4, 0x400 ;  /* 0x0000040000047882 */ /* 0x000fe20000000000 */
[----:B------:R-:W-:Y:S01]  /*01c0*/  UMOV UR5, 0x1 ;  /* 0x0000000100057882 */ /* 0x000fe20000000000 */
[----:B------:R-:W-:Y:S02]  /*01d0*/  UMOV UR6, 0x3 ;  /* 0x0000000300067882 */ /* 0x000fe40000000000 */
[----:B------:R-:W-:-:S04]  /*01e0*/  UIADD3 UR6, -UR6, 0x100000, URZ ;  /* 0x0010000006067890 */ /* 0x000fc8000fffe13f */
[----:B------:R-:W-:Y:S02]  /*01f0*/  USHF.L.U32 UR7, UR6, 0xb, URZ ;  /* 0x0000000b06077899 */ /* 0x000fe4000800063f */
[----:B------:R-:W-:Y:S02]  /*0200*/  USHF.L.U32 UR6, UR6, 0x1, URZ ;  /* 0x0000000106067899 */ /* 0x000fe4000800063f */
[----:B0-----:R-:W-:Y:S02]  /*0210*/  ULEA UR8, UR8, UR4, 0x18 ;  /* 0x0000000408087291 */ /* 0x001fe4000f8ec03f */
[----:B------:R-:W-:-:S04]  /*0220*/  UIADD3 UR4, -UR5, 0x100000, URZ ;  /* 0x0010000005047890 */ /* 0x000fc8000fffe13f */
[----:B------:R-:W-:Y:S02]  /*0230*/  USHF.L.U32 UR5, UR4, 0xb, URZ ;  /* 0x0000000b04057899 */ /* 0x000fe4000800063f */
[----:B------:R-:W-:Y:S01]  /*0240*/  USHF.L.U32 UR4, UR4, 0x1, URZ ;  /* 0x0000000104047899 */ /* 0x000fe2000800063f */
[----:B------:R-:W0:Y:S11]  /*0250*/  FENCE.VIEW.ASYNC.S ;  /* 0x00000000000073c6 */ /* 0x000e360000000000 */
[----:B0-----:R0:W1:Y:S01]  /*0260*/  SYNCS.EXCH.64 URZ, [UR8], UR4 ;  /* 0x00000004083f75b2 */ /* 0x0010620008000100 */
[----:B------:R0:W2:Y:S01]  /*0270*/  SYNCS.EXCH.64 URZ, [UR8+0x48], UR6 ;  /* 0x00004806083f75b2 */ /* 0x0000a20008000100 */
[----:B------:R0:W3:Y:S01]  /*0280*/  SYNCS.EXCH.64 URZ, [UR8+0x8], UR4 ;  /* 0x00000804083f75b2 */ /* 0x0000e20008000100 */
[----:B------:R0:W4:Y:S01]  /*0290*/  SYNCS.EXCH.64 URZ, [UR8+0x50], UR6 ;  /* 0x00005006083f75b2 */ /* 0x0001220008000100 */
[----:B------:R0:W0:Y:S01]  /*02a0*/  SYNCS.EXCH.64 URZ, [UR8+0x10], UR4 ;  /* 0x00001004083f75b2 */ /* 0x0000220008000100 */
        /* <DEDUP_REMOVED lines=13> */
[----:B------:R-:W-:Y:S01]  /*0380*/  NOP ;  /* 0x0000000000007918 */ /* 0x000fe20000000000 */
.L_x_3:
[----:B0-----:R-:W-:Y:S05]  /*0390*/  BSYNC B0 ;  /* 0x0000000000007941 */ /* 0x001fea0003800000 */
.L_x_2:
[----:B------:R-:W0:Y:S01]  /*03a0*/  SHFL.IDX PT, R12, R0, RZ, 0x1f ;  /* 0x00001fff000c7589 */ /* 0x000e2200000e0000 */
[----:B------:R-:W5:Y:S01]  /*03b0*/  S2UR UR12, SR_CTAID.X ;  /* 0x00000000000c79c3 */ /* 0x000f620000002500 */
[----:B------:R-:W-:Y:S02]  /*03c0*/  SHF.R.S32.HI R3, RZ, 0x1f, R4 ;  /* 0x0000001fff037819 */ /* 0x000fe40000011404 */
[----:B------:R-:W-:Y:S01]  /*03d0*/  ELECT P0, URZ, PT ;  /* 0x00000000003f782f */ /* 0x000fe20003800000 */
[----:B------:R-:W1:Y:S01]  /*03e0*/  SHFL.IDX PT, R11, R0, RZ, 0x1f ;  /* 0x00001fff000b7589 */ /* 0x000e6200000e0000 */
[----:B------:R-:W-:Y:S01]  /*03f0*/  ULDC UR4, c[0x0][0x150] ;  /* 0x0000540000047ab9 */ /* 0x000fe20000000800 */
[----:B------:R-:W-:Y:S02]  /*0400*/  LEA.HI R3, R3, R4, RZ, 0x7 ;  /* 0x0000000403037211 */ /* 0x000fe400078f38ff */
[----:B------:R-:W-:Y:S01]  /*0410*/  ELECT P1, URZ, PT ;  /* 0x00000000003f782f */ /* 0x000fe20003820000 */
[----:B------:R-:W2:Y:S01]  /*0420*/  S2R R6, SR_CTAID.Y ;  /* 0x0000000000067919 */ /* 0x000ea20000002600 */
[----:B------:R-:W3:Y:S01]  /*0430*/  LDC R14, c[0x0][0x144] ;  /* 0x00005100ff0e7b82 */ /* 0x000ee20000000800 */
[----:B------:R-:W-:Y:S01]  /*0440*/  LOP3.LUT R3, R3, 0xffffff80, RZ, 0xc0, !PT ;  /* 0xffffff8003037812 */ /* 0x000fe200078ec0ff */
[----:B------:R-:W-:Y:S01]  /*0450*/  UMOV UR11, 0x80 ;  /* 0x00000080000b7882 */ /* 0x000fe20000000000 */
[----:B------:R-:W4:Y:S01]  /*0460*/  SHFL.IDX PT, R16, R7, RZ, 0x1f ;  /* 0x00001fff07107589 */ /* 0x000f2200000e0000 */
[----:B------:R-:W-:Y:S01]  /*0470*/  NOP ;  /* 0x0000000000007918 */ /* 0x000fe20000000000 */
[----:B------:R-:W-:Y:S01]  /*0480*/  NOP ;  /* 0x0000000000007918 */ /* 0x000fe20000000000 */
[----:B------:R-:W-:Y:S01]  /*0490*/  IMAD.IADD R5, R4, 0x1, -R3 ;  /* 0x0000000104057824 */ /* 0x000fe200078e0a03 */
[C---:B------:R-:W-:Y:S01]  /*04a0*/  ISETP.NE.AND P4, PT, R10.reuse, RZ, PT ;  /* 0x000000ff0a00720c */ /* 0x040fe20003f85270 */
[----:B------:R-:W4:Y:S01]  /*04b0*/  LDC R15, c[0x0][0x140] ;  /* 0x00005000ff0f7b82 */ /* 0x000f220000000800 */
[----:B------:R-:W-:-:S02]  /*04c0*/  VIADD R36, R10, 0xffffffff ;  /* 0xffffffff0a247836 */ /* 0x000fc40000000000 */
[----:B------:R-:W-:Y:S01]  /*04d0*/  SHF.R.S32.HI R8, RZ, 0x1f, R5 ;  /* 0x0000001fff087819 */ /* 0x000fe20000011405 */
[----:B------:R-:W-:Y:S02]  /*04e0*/  IMAD.MOV.U32 R89, RZ, RZ, 0x1 ;  /* 0x00000001ff597424 */ /* 0x000fe400078e00ff */
[----:B------:R-:W-:Y:S02]  /*04f0*/  ISETP.GE.U32.AND P6, PT, R36, 0x2, PT ;  /* 0x000000022400780c */ /* 0x000fe40003fc6070 */
[----:B0-----:R-:W-:Y:S01]  /*0500*/  ISETP.NE.OR P0, PT, R12, RZ, !P0 ;  /* 0x000000ff0c00720c */ /* 0x001fe20004705670 */
[----:B------:R-:W0:Y:S01]  /*0510*/  LDC R25, c[0x0][0x148] ;  /* 0x00005200ff197b82 */ /* 0x000e220000000800 */
[----:B-----5:R-:W-:Y:S02]  /*0520*/  I2FP.F32.U32 R12, UR12 ;  /* 0x0000000c000c7c45 */ /* 0x020fe40008201000 */
[----:B------:R-:W-:Y:S02]  /*0530*/  LEA.HI R3, R8, R5, RZ, 0x3 ;  /* 0x0000000508037211 */ /* 0x000fe400078f18ff */
[----:B-1----:R-:W-:Y:S01]  /*0540*/  ISETP.NE.OR P1, PT, R11, RZ, !P1 ;  /* 0x000000ff0b00720c */ /* 0x002fe20004f25670 */
[----:B------:R-:W-:Y:S01]  /*0550*/  FMUL R13, R12, UR4 ;  /* 0x000000040c0d7c20 */ /* 0x000fe20008400000 */
[--C-:B------:R-:W-:Y:S01]  /*0560*/  SHF.R.S32.HI R0, RZ, 0x3, R3.reuse ;  /* 0x00000003ff007819 */ /* 0x100fe20000011403 */
[----:B------:R-:W-:Y:S01]  /*0570*/  ULDC UR4, c[0x0][0x154] ;  /* 0x0000550000047ab9 */ /* 0x000fe20000000800 */
[----:B------:R-:W-:-:S02]  /*0580*/  SHF.R.S32.HI R3, RZ, 0x1f, R3 ;  /* 0x0000001fff037819 */ /* 0x000fc40000011403 */
[----:B------:R-:W-:Y:S01]  /*0590*/  SHF.R.S32.HI R12, RZ, 0x1f, R9 ;  /* 0x0000001fff0c7819 */ /* 0x000fe20000011409 */
[----:B------:R-:W1:Y:S01]  /*05a0*/  F2I.U32.TRUNC.NTZ R13, R13 ;  /* 0x0000000d000d7305 */ /* 0x000e62000020f000 */
[----:B------:R-:W-:Y:S01]  /*05b0*/  LEA.HI R11, R3, R0, RZ, 0x2 ;  /* 0x00000000030b7211 */ /* 0x000fe200078f10ff */
[----:B------:R-:W-:Y:S01]  /*05c0*/  VOTEU.ALL UP1, P0 ;  /* 0x00000000003f7886 */ /* 0x000fe20000020000 */
[----:B------:R-:W-:Y:S01]  /*05d0*/  LEA.HI R12, R12, R9, RZ, 0x2 ;  /* 0x000000090c0c7211 */ /* 0x000fe200078f10ff */
[----:B------:R-:W-:Y:S01]  /*05e0*/  VOTEU.ALL UP0, P0 ;  /* 0x00000000003f7886 */ /* 0x000fe20000000000 */
[----:B------:R-:W-:Y:S01]  /*05f0*/  SHF.R.S32.HI R3, RZ, 0x1f, R2 ;  /* 0x0000001fff037819 */ /* 0x000fe20000011402 */
[----:B------:R-:W-:Y:S01]  /*0600*/  VOTEU.ALL UP2, P1 ;  /* 0x00000000003f7886 */ /* 0x000fe20000840000 */
[----:B------:R-:W-:Y:S01]  /*0610*/  LOP3.LUT R11, R11, 0xfffffffc, RZ, 0xc0, !PT ;  /* 0xfffffffc0b0b7812 */ /* 0x000fe200078ec0ff */
[----:B------:R-:W5:Y:S01]  /*0620*/  @!UP1 S2UR UR7, SR_CgaCtaId ;  /* 0x00000000000799c3 */ /* 0x000f620000008800 */
[----:B------:R-:W-:Y:S01]  /*0630*/  LOP3.LUT R12, R12, 0x3ffffffc, RZ, 0xc0, !PT ;  /* 0x3ffffffc0c0c7812 */ /* 0x000fe200078ec0ff */
[----:B------:R-:W-:Y:S01]  /*0640*/  @!UP1 UMOV UR6, 0x400 ;  /* 0x0000040000069882 */ /* 0x000fe20000000000 */
[----:B------:R-:W-:Y:S01]  /*0650*/  LEA.HI R3, R3, R2, RZ, 0x2 ;  /* 0x0000000203037211 */ /* 0x000fe200078f10ff */
[----:B------:R-:W-:Y:S01]  /*0660*/  IMAD.IADD R11, R0, 0x1, -R11 ;  /* 0x00000001000b7824 */ /* 0x000fe200078e0a0b */
[----:B------:R-:W-:Y:S01]  /*0670*/  @!UP2 UMOV UR9, 0x400 ;  /* 0x000004000009a882 */ /* 0x000fe20000000000 */
[----:B------:R-:W-:Y:S01]  /*0680*/  IMAD.IADD R12, R9, 0x1, -R12 ;  /* 0x00000001090c7824 */ /* 0x000fe200078e0a0c */
[----:B------:R-:W-:Y:S01]  /*0690*/  LOP3.LUT R3, R3, 0xfffffffc, RZ, 0xc0, !PT ;  /* 0xfffffffc03037812 */ /* 0x000fe200078ec0ff */
[----:B------:R-:W0:Y:S01]  /*06a0*/  @!UP2 S2UR UR10, SR_CgaCtaId ;  /* 0x00000000000aa9c3 */ /* 0x000e220000008800 */
[----:B-1----:R-:W-:Y:S01]  /*06b0*/  IMAD.MOV R13, RZ, RZ, -R13 ;  /* 0x000000ffff0d7224 */ /* 0x002fe200078e0a0d */
[----:B------:R-:W-:Y:S01]  /*06c0*/  VOTEU.ALL UP3, P1 ;  /* 0x00000000003f7886 */ /* 0x000fe20000860000 */
[----:B------:R-:W-:Y:S01]  /*06d0*/  IMAD R11, R12, 0x4, R11 ;  /* 0x000000040c0b7824 */ /* 0x000fe200078e020b */
[----:B------:R-:W-:Y:S01]  /*06e0*/  VOTEU.ALL UP4, P1 ;  /* 0x00000000003f7886 */ /* 0x000fe20000880000 */
[----:B------:R-:W-:Y:S01]  /*06f0*/  IMAD.IADD R9, R2, 0x1, -R3 ;  /* 0x0000000102097824 */ /* 0x000fe200078e0a03 */
[----:B--2---:R-:W-:Y:S01]  /*0700*/  I2FP.F32.U32 R2, R6 ;  /* 0x0000000600027245 */ /* 0x004fe20000201000 */
[----:B---3--:R-:W-:Y:S01]  /*0710*/  IMAD R21, R14, R13, UR12 ;  /* 0x0000000c0e157e24 */ /* 0x008fe2000f8e020d */
[C---:B------:R-:W-:Y:S01]  /*0720*/  LEA.HI R0, R11.reuse, R11, RZ, 0x1 ;  /* 0x0000000b0b007211 */ /* 0x040fe200078f08ff */
[C---:B------:R-:W-:Y:S01]  /*0730*/  IMAD.SHL.U32 R88, R11.reuse, 0x4, RZ ;  /* 0x000000040b587824 */ /* 0x040fe200078e00ff */
[----:B------:R-:W-:Y:S01]  /*0740*/  VOTEU.ALL UP5, P1 ;  /* 0x00000000003f7886 */ /* 0x000fe200008a0000 */
[----:B------:R-:W-:Y:S01]  /*0750*/  FMUL R2, R2, UR4 ;  /* 0x0000000402027c20 */ /* 0x000fe20008400000 */
[----:B------:R-:W-:Y:S01]  /*0760*/  LOP3.LUT R0, R0, 0xfffffffe, RZ, 0xc0, !PT ;  /* 0xfffffffe00007812 */ /* 0x000fe200078ec0ff */
[----:B------:R-:W-:Y:S01]  /*0770*/  UMOV UR4, 0x20 ;  /* 0x0000002000047882 */ /* 0x000fe20000000000 */
[----:B------:R-:W-:Y:S01]  /*0780*/  LOP3.LUT R88, R11, 0xc, R88, 0x78, !PT ;  /* 0x0000000c0b587812 */ /* 0x000fe200078e7858 */
[----:B------:R-:W-:-:S04]  /*0790*/  @!UP1 UIADD3 UR4, -UR4, 0x100000, URZ ;  /* 0x0010000004049890 */ /* 0x000fc8000fffe13f */
[----:B------:R-:W-:Y:S02]  /*07a0*/  @!UP1 USHF.L.U32 UR5, UR4, 0xb, URZ ;  /* 0x0000000b04059899 */ /* 0x000fe4000800063f */
[----:B------:R-:W-:Y:S01]  /*07b0*/  @!UP1 USHF.L.U32 UR4, UR4, 0x1, URZ ;  /* 0x0000000104049899 */ /* 0x000fe2000800063f */
[----:B----4-:R-:W-:Y:S01]  /*07c0*/  ISETP.EQ.U32.AND P2, PT, R15, 0x1, PT ;  /* 0x000000010f00780c */ /* 0x010fe20003f42070 */
[----:B------:R-:W-:Y:S01]  /*07d0*/  IMAD.IADD R0, R11, 0x1, -R0 ;  /* 0x000000010b007824 */ /* 0x000fe200078e0a00 */
[----:B------:R-:W1:Y:S01]  /*07e0*/  F2I.U32.TRUNC.NTZ R2, R2 ;  /* 0x0000000200027305 */ /* 0x000e62000020f000 */
[----:B-----5:R-:W-:Y:S01]  /*07f0*/  @!UP1 ULEA UR8, UR7, UR6, 0x18 ;  /* 0x0000000607089291 */ /* 0x020fe2000f8ec03f */
[----:B------:R-:W-:Y:S01]  /*0800*/  R2UR UR43, R16 ;  /* 0x00000000102b72ca */ /* 0x000fe200000e0000 */
[----:B------:R-:W-:-:S04]  /*0810*/  @!UP2 UIADD3 UR6, -UR11, 0x100000, URZ ;  /* 0x001000000b06a890 */ /* 0x000fc8000fffe13f */
[----:B------:R-:W-:Y:S02]  /*0820*/  @!UP2 USHF.L.U32 UR7, UR6, 0xb, URZ ;  /* 0x0000000b0607a899 */ /* 0x000fe4000800063f */
[----:B------:R-:W-:Y:S01]  /*0830*/  @!UP2 USHF.L.U32 UR6, UR6, 0x1, URZ ;  /* 0x000000010606a899 */ /* 0x000fe2000800063f */
[----:B------:R-:W-:Y:S01]  /*0840*/  ISETP.NE.AND P3, PT, R0, R21, PT ;  /* 0x000000150000720c */ /* 0x000fe20003f65270 */
[----:B------:R-:W-:Y:S01]  /*0850*/  VOTEU.ALL UP1, P0 ;  /* 0x00000000003f7886 */ /* 0x000fe20000020000 */
[----:B0-----:R-:W-:Y:S01]  /*0860*/  @!UP2 ULEA UR9, UR10, UR9, 0x18 ;  /* 0x000000090a09a291 */ /* 0x001fe2000f8ec03f */
[----:B------:R-:W-:Y:S01]  /*0870*/  LOP3.LUT P0, RZ, R5, 0x7, RZ, 0xc0, !PT ;  /* 0x0000000705ff7812 */ /* 0x000fe2000780c0ff */
[----:B------:R-:W-:Y:S01]  /*0880*/  VOTEU.ALL UP2, P1 ;  /* 0x00000000003f7886 */ /* 0x000fe20000840000 */
[----:B------:R-:W-:Y:S02]  /*0890*/  ISETP.NE.AND P1, PT, R9, 0x3, PT ;  /* 0x000000030900780c */ /* 0x000fe40003f25270 */
[----:B------:R-:W-:-:S02]  /*08a0*/  ISETP.LT.U32.AND P0, PT, R88, 0x4, !P0 ;  /* 0x000000045800780c */ /* 0x000fc40004701070 */
[----:B------:R-:W-:Y:S01]  /*08b0*/  ISETP.EQ.OR P1, PT, R9, RZ, !P1 ;  /* 0x000000ff0900720c */ /* 0x000fe20004f22670 */
[----:B------:R-:W0:Y:S02]  /*08c0*/  FENCE.VIEW.ASYNC.S ;  /* 0x00000000000073c6 */ /* 0x000e240000000000 */
[----:B0-----:R0:W2:Y:S01]  /*08d0*/  @!UP0 SYNCS.EXCH.64 URZ, [UR8+0xc0], UR4 ;  /* 0x0000c004083f85b2 */ /* 0x0010a20008000100 */
[----:B-1----:R-:W-:Y:S01]  /*08e0*/  IMAD.MOV R20, RZ, RZ, -R2 ;  /* 0x000000ffff147224 */ /* 0x002fe200078e0a02 */
[----:B------:R-:W-:-:S03]  /*08f0*/  @P3 LEA.HI R0, R88, R88, RZ, 0x1 ;  /* 0x0000005858003211 */ /* 0x000fc600078f08ff */
[----:B------:R-:W-:Y:S01]  /*0900*/  IMAD R3, R25, R20, R6 ;  /* 0x0000001419037224 */ /* 0x000fe200078e0206 */
[----:B------:R-:W-:Y:S02]  /*0910*/  ISETP.EQ.AND P1, PT, R10, RZ, P1 ;  /* 0x000000ff0a00720c */ /* 0x000fe40000f22270 */
[----:B------:R-:W-:Y:S02]  /*0920*/  @P3 SHF.R.S32.HI R0, RZ, 0x1, R0 ;  /* 0x00000001ff003819 */ /* 0x000fe40000011400 */
[----:B------:R-:W-:Y:S02]  /*0930*/  SEL R23, RZ, 0x1, !P1 ;  /* 0x00000001ff177807 */ /* 0x000fe40004800000 */
[----:B------:R-:W-:Y:S02]  /*0940*/  @P3 ISETP.NE.AND P5, PT, R0, R3, PT ;  /* 0x000000030000320c */ /* 0x000fe40003fa5270 */
[----:B------:R-:W-:Y:S01]  /*0950*/  SEL R0, RZ, 0x1, !P0 ;  /* 0x00000001ff007807 */ /* 0x000fe20004000000 */
[----:B------:R0:W1:Y:S01]  /*0960*/  @!UP1 SYNCS.EXCH.64 URZ, [UR8+0xc8], UR4 ;  /* 0x0000c804083f95b2 */ /* 0x0000620008000100 */
[----:B------:R-:W-:Y:S01]  /*0970*/  NOP ;  /* 0x0000000000007918 */ /* 0x000fe20000000000 */
[----:B------:R-:W-:-:S02]  /*0980*/  @P3 SEL R89, RZ, 0x1, P5 ;  /* 0x00000001ff593807 */ /* 0x000fc40002800000 */
[----:B------:R-:W-:Y:S02]  /*0990*/  SEL R23, R23, 0x2, P6 ;  /* 0x0000000217177807 */ /* 0x000fe40003000000 */
[----:B------:R-:W-:Y:S01]  /*09a0*/  LOP3.LUT R89, R89, R0, RZ, 0xc0, !PT ;  /* 0x0000000059597212 */ /* 0x000fe200078ec0ff */
[----:B------:R0:W3:Y:S01]  /*09b0*/  @!UP2 SYNCS.EXCH.64 URZ, [UR9+0xa0], UR6 ;  /* 0x0000a006093fa5b2 */ /* 0x0000e20008000100 */
[----:B------:R0:W4:Y:S01]  /*09c0*/  @!UP3 SYNCS.EXCH.64 URZ, [UR9+0xa8], UR6 ;  /* 0x0000a806093fb5b2 */ /* 0x0001220008000100 */
[----:B------:R0:W0:Y:S01]  /*09d0*/  @!UP4 SYNCS.EXCH.64 URZ, [UR9+0xb0], UR6 ;  /* 0x0000b006093fc5b2 */ /* 0x0000220008000100 */
[----:B------:R0:W0:Y:S01]  /*09e0*/  @!UP5 SYNCS.EXCH.64 URZ, [UR9+0xb8], UR6 ;  /* 0x0000b806093fd5b2 */ /* 0x0000220008000100 */
[----:B------:R-:W-:Y:S01]  /*09f0*/  NOP ;  /* 0x0000000000007918 */ /* 0x000fe20000000000 */
[----:B--2---:R-:W-:Y:S05]  /*0a00*/  @!P2 BRA `(.L_x_4) ;  /* 0x000000000008a947 */ /* 0x004fea0003800000 */
[----:B01-34-:R-:W-:Y:S01]  /*0a10*/  UCGABAR_ARV ;  /* 0x00000000000079c7 */ /* 0x01bfe20008000000 */
[----:B------:R-:W-:Y:S05]  /*0a20*/  BRA `(.L_x_5) ;  /* 0x0000000000047947 */ /* 0x000fea0003800000 */
.L_x_4:
[----:B01-34-:R-:W-:Y:S01]  /*0a30*/  NOP ;  /* 0x0000000000007918 */ /* 0x01bfe20000000000 */
.L_x_5:
[----:B------:R-:W-:Y:S01]  /*0a40*/  ULDC.64 UR4, c[0x0][0x598] ;  /* 0x0001660000047ab9 */ /* 0x000fe20000000a00 */
[----:B------:R-:W-:Y:S01]  /*0a50*/  ULDC.64 UR36, c[0x0][0x208] ;  /* 0x0000820000247ab9 */ /* 0x000fe20000000a00 */
[----:B------:R-:W-:-:S04]  /*0a60*/  ISETP.NE.U32.AND P0, PT, RZ, UR4, PT ;  /* 0x00000004ff007c0c */ /* 0x000fc8000bf05070 */
[----:B------:R-:W-:-:S13]  /*0a70*/  ISETP.NE.AND.EX P0, PT, RZ, UR5, PT, P0 ;  /* 0x00000005ff007c0c */ /* 0x000fda000bf05300 */
[----:B------:R-:W-:Y:S05]  /*0a80*/  @!P0 BRA `(.L_x_6) ;  /* 0x00000000001c8947 */ /* 0x000fea0003800000 */
[----:B------:R-:W0:Y:S02]  /*0a90*/  LDC.64 R2, c[0x0][0x598] ;  /* 0x00016600ff027b82 */ /* 0x000e240000000a00 */
[----:B0-----:R-:W2:Y:S02]  /*0aa0*/  LDG.E.64 R2, desc[UR36][R2.64] ;  /* 0x0000002402027981 */ /* 0x001ea4000c1e1b00 */
[----:B--2---:R-:W-:-:S04]  /*0ab0*/  ISETP.NE.U32.AND P0, PT, R2, RZ, PT ;  /* 0x000000ff0200720c */ /* 0x004fc80003f05070 */
[----:B------:R-:W-:-:S13]  /*0ac0*/  ISETP.NE.AND.EX P0, PT, R3, RZ, PT, P0 ;  /* 0x000000ff0300720c */ /* 0x000fda0003f05300 */
[----:B------:R-:W-:Y:S05]  /*0ad0*/  @!P0 BRA `(.L_x_6) ;  /* 0x0000000000088947 */ /* 0x000fea0003800000 */
[----:B------:R0:W5:Y:S01]  /*0ae0*/  LD.E R90, desc[UR36][R2.64] ;  /* 0x00000024025a7980 */ /* 0x000162000c101900 */
[----:B------:R-:W-:Y:S05]  /*0af0*/  BRA `(.L_x_7) ;  /* 0x0000000000247947 */ /* 0x000fea0003800000 */
.L_x_6:
[----:B------:R-:W-:Y:S02]  /*0b00*/  ULDC.64 UR4, c[0x0][0x588] ;  /* 0x0001620000047ab9 */ /* 0x000fe40000000a00 */
[----:B------:R-:W-:-:S04]  /*0b10*/  ISETP.NE.U32.AND P0, PT, RZ, UR4, PT ;  /* 0x00000004ff007c0c */ /* 0x000fc8000bf05070 */
[----:B------:R-:W-:-:S13]  /*0b20*/  ISETP.NE.AND.EX P0, PT, RZ, UR5, PT, P0 ;  /* 0x00000005ff007c0c */ /* 0x000fda000bf05300 */
[----:B------:R-:W-:Y:S05]  /*0b30*/  @!P0 BRA `(.L_x_8) ;  /* 0x00000000000c8947 */ /* 0x000fea0003800000 */
[----:B------:R-:W0:Y:S02]  /*0b40*/  LDC.64 R90, c[0x0][0x588] ;  /* 0x00016200ff5a7b82 */ /* 0x000e240000000a00 */
[----:B0-----:R1:W5:Y:S01]  /*0b50*/  LDG.E R90, desc[UR36][R90.64] ;  /* 0x000000245a5a7981 */ /* 0x001362000c1e1900 */
[----:B------:R-:W-:Y:S05]  /*0b60*/  BRA `(.L_x_7) ;  /* 0x0000000000087947 */ /* 0x000fea0003800000 */
.L_x_8:
[----:B------:R-:W-:Y:S02]  /*0b70*/  ULDC UR4, c[0x0][0x580] ;  /* 0x0001600000047ab9 */ /* 0x000fe40000000800 */
[----:B------:R-:W-:-:S07]  /*0b80*/  IMAD.U32 R90, RZ, RZ, UR4 ;  /* 0x00000004ff5a7e24 */ /* 0x000fce000f8e00ff */
.L_x_7:
[----:B------:R-:W-:Y:S02]  /*0b90*/  ULDC.64 UR4, c[0x0][0x5a0] ;  /* 0x0001680000047ab9 */ /* 0x000fe40000000a00 */
[----:B------:R-:W-:-:S04]  /*0ba0*/  ISETP.NE.U32.AND P0, PT, RZ, UR4, PT ;  /* 0x00000004ff007c0c */ /* 0x000fc8000bf05070 */
[----:B------:R-:W-:-:S13]  /*0bb0*/  ISETP.NE.AND.EX P0, PT, RZ, UR5, PT, P0 ;  /* 0x00000005ff007c0c */ /* 0x000fda000bf05300 */
[----:B------:R-:W-:Y:S05]  /*0bc0*/  @!P0 BRA `(.L_x_9) ;  /* 0x00000000001c8947 */ /* 0x000fea0003800000 */
[----:B0-----:R-:W0:Y:S02]  /*0bd0*/  LDC.64 R2, c[0x0][0x5a0] ;  /* 0x00016800ff027b82 */ /* 0x001e240000000a00 */
[----:B0-----:R-:W2:Y:S02]  /*0be0*/  LDG.E.64 R2, desc[UR36][R2.64] ;  /* 0x0000002402027981 */ /* 0x001ea4000c1e1b00 */
[----:B--2---:R-:W-:-:S04]  /*0bf0*/  ISETP.NE.U32.AND P0, PT, R2, RZ, PT ;  /* 0x000000ff0200720c */ /* 0x004fc80003f05070 */
[----:B------:R-:W-:-:S13]  /*0c00*/  ISETP.NE.AND.EX P0, PT, R3, RZ, PT, P0 ;  /* 0x000000ff0300720c */ /* 0x000fda0003f05300 */
[----:B------:R-:W-:Y:S05]  /*0c10*/  @!P0 BRA `(.L_x_9) ;  /* 0x0000000000088947 */ /* 0x000fea0003800000 */
[----:B-1----:R0:W5:Y:S01]  /*0c20*/  LD.E R91, desc[UR36][R2.64] ;  /* 0x00000024025b7980 */ /* 0x002162000c101900 */
[----:B------:R-:W-:Y:S05]  /*0c30*/  BRA `(.L_x_10) ;  /* 0x0000000000247947 */ /* 0x000fea0003800000 */
.L_x_9:
[----:B------:R-:W-:Y:S02]  /*0c40*/  ULDC.64 UR4, c[0x0][0x590] ;  /* 0x0001640000047ab9 */ /* 0x000fe40000000a00 */
[----:B------:R-:W-:-:S04]  /*0c50*/  ISETP.NE.U32.AND P0, PT, RZ, UR4, PT ;  /* 0x00000004ff007c0c */ /* 0x000fc8000bf05070 */
[----:B------:R-:W-:-:S13]  /*0c60*/  ISETP.NE.AND.EX P0, PT, RZ, UR5, PT, P0 ;  /* 0x00000005ff007c0c */ /* 0x000fda000bf05300 */
[----:B------:R-:W-:Y:S05]  /*0c70*/  @!P0 BRA `(.L_x_11) ;  /* 0x00000000000c8947 */ /* 0x000fea0003800000 */
[----:B0-----:R-:W1:Y:S02]  /*0c80*/  LDC.64 R2, c[0x0][0x590] ;  /* 0x00016400ff027b82 */ /* 0x001e640000000a00 */
[----:B-1----:R1:W5:Y:S01]  /*0c90*/  LDG.E R91, desc[UR36][R2.64] ;  /* 0x00000024025b7981 */ /* 0x002362000c1e1900 */
[----:B------:R-:W-:Y:S05]  /*0ca0*/  BRA `(.L_x_10) ;  /* 0x0000000000087947 */ /* 0x000fea0003800000 */
.L_x_11:
[----:B------:R-:W-:Y:S02]  /*0cb0*/  ULDC UR4, c[0x0][0x584] ;  /* 0x0001610000047ab9 */ /* 0x000fe40000000800 */
[----:B-1----:R-:W-:-:S07]  /*0cc0*/  IMAD.U32 R91, RZ, RZ, UR4 ;  /* 0x00000004ff5b7e24 */ /* 0x002fce000f8e00ff */
.L_x_10:
[----:B01----:R-:W0:Y:S01]  /*0cd0*/  LDC R2, c[0x0][0x65c] ;  /* 0x00019700ff027b82 */ /* 0x003e220000000800 */
[----:B------:R-:W-:Y:S01]  /*0ce0*/  ULDC UR6, c[0x0][0x28c] ;  /* 0x0000a30000067ab9 */ /* 0x000fe20000000800 */
[----:B------:R-:W-:Y:S01]  /*0cf0*/  ISETP.NE.AND P0, PT, R10, 0x2, PT ;  /* 0x000000020a00780c */ /* 0x000fe20003f05270 */
[----:B------:R-:W-:Y:S01]  /*0d00*/  UIADD3 UR6, UR6, 0x3f, URZ ;  /* 0x0000003f06067890 */ /* 0x000fe2000fffe03f */
[----:B------:R-:W-:Y:S01]  /*0d10*/  IMAD.U32 R10, RZ, RZ, UR12 ;  /* 0x0000000cff0a7e24 */ /* 0x000fe2000f8e00ff */
[----:B------:R-:W-:Y:S01]  /*0d20*/  UMOV UR38, URZ ;  /* 0x0000003f00267c82 */ /* 0x000fe20008000000 */
[----:B------:R-:W-:Y:S01]  /*0d30*/  UMOV UR39, URZ ;  /* 0x0000003f00277c82 */ /* 0x000fe20008000000 */
[----:B------:R-:W-:Y:S01]  /*0d40*/  USHF.R.S32.HI UR7, URZ, 0x1f, UR6 ;  /* 0x0000001f3f077899 */ /* 0x000fe20008011406 */
[----:B------:R-:W-:-:S03]  /*0d50*/  ULDC.64 UR8, c[0x0][0x650] ;  /* 0x0001940000087ab9 */ /* 0x000fc60000000a00 */
[----:B------:R-:W-:-:S04]  /*0d60*/  ULEA.HI UR7, UR7, UR6, URZ, 0x6 ;  /* 0x0000000607077291 */ /* 0x000fc8000f8f303f */
[----:B------:R-:W-:Y:S01]  /*0d70*/  USHF.R.S32.HI UR40, URZ, 0x6, UR7 ;  /* 0x000000063f287899 */ /* 0x000fe20008011407 */
[----:B0-----:R-:W-:-:S13]  /*0d80*/  ISETP.NE.AND P1, PT, R2, 0x1, PT ;  /* 0x000000010200780c */ /* 0x001fda0003f25270 */
[----:B------:R-:W0:Y:S01]  /*0d90*/  @P1 LDC R17, c[0x0][0x10] ;  /* 0x00000400ff111b82 */ /* 0x000e220000000800 */
[----:B------:R-:W-:Y:S02]  /*0da0*/  @P1 IMAD.MOV.U32 R7, RZ, RZ, RZ ;  /* 0x000000ffff071224 */ /* 0x000fe400078e00ff */
[----:B------:R-:W-:-:S05]  /*0db0*/  @P1 IMAD.MOV.U32 R11, RZ, RZ, RZ ;  /* 0x000000ffff0b1224 */ /* 0x000fca00078e00ff */
[----:B------:R-:W1:Y:S01]  /*0dc0*/  @!P1 LDC R3, c[0x0][0xc] ;  /* 0x00000300ff039b82 */ /* 0x000e620000000800 */
[----:B------:R-:W-:Y:S01]  /*0dd0*/  ULDC UR4, c[0x0][0xc] ;  /* 0x0000030000047ab9 */ /* 0x000fe20000000800 */
[----:B------:R-:W-:Y:S02]  /*0de0*/  ULDC UR5, c[0x0][0x10] ;  /* 0x0000040000057ab9 */ /* 0x000fe40000000800 */
[----:B------:R-:W-:-:S04]  /*0df0*/  UIMAD.WIDE.U32 UR4, UR4, UR5, URZ ;  /* 0x00000005040472a5 */ /* 0x000fc8000f8e003f */
[----:B------:R-:W2:Y:S01]  /*0e00*/  LDC R0, c[0x0][0x14] ;  /* 0x00000500ff007b82 */ /* 0x000ea20000000800 */
[----:B0-----:R-:W-:-:S04]  /*0e10*/  @P1 IMAD.WIDE.U32 R16, R17, UR12, R6 ;  /* 0x0000000c11101c25 */ /* 0x001fc8000f8e0006 */
[----:B------:R-:W-:Y:S02]  /*0e20*/  @P1 IMAD.IADD R17, R17, 0x1, R11 ;  /* 0x0000000111111824 */ /* 0x000fe400078e020b */
[----:B------:R-:W-:Y:S02]  /*0e30*/  IMAD.MOV.U32 R11, RZ, RZ, RZ ;  /* 0x000000ffff0b7224 */ /* 0x000fe400078e00ff */
[----:B-1----:R-:W-:-:S04]  /*0e40*/  @!P1 IMAD.WIDE.U32 R10, R6, R3, R10 ;  /* 0x00000003060a9225 */ /* 0x002fc800078e000a */
[----:B------:R-:W-:Y:S02]  /*0e50*/  @!P1 IMAD.MOV.U32 R16, RZ, RZ, R10 ;  /* 0x000000ffff109224 */ /* 0x000fe400078e000a */
[----:B--2---:R-:W-:-:S04]  /*0e60*/  IMAD.WIDE.U32 R12, R0, UR4, RZ ;  /* 0x00000004000c7c25 */ /* 0x004fc8000f8e00ff */
[----:B------:R-:W-:Y:S01]  /*0e70*/  IMAD R3, R0, UR5, RZ ;  /* 0x0000000500037c24 */ /* 0x000fe2000f8e02ff */
[----:B------:R0:W-:Y:S01]  /*0e80*/  STL.64 [R1], R12 ;  /* 0x0000000c01007387 */ /* 0x0001e20000100a00 */
[----:B------:R-:W-:Y:S02]  /*0e90*/  @!P1 IMAD.MOV.U32 R17, RZ, RZ, R11 ;  /* 0x000000ffff119224 */ /* 0x000fe400078e000b */
[----:B------:R-:W-:Y:S01]  /*0ea0*/  IMAD.IADD R0, R13, 0x1, R3 ;  /* 0x000000010d007824 */ /* 0x000fe200078e0203 */
[----:B------:R-:W-:Y:S06]  /*0eb0*/  @P0 BRA `(.L_x_12) ;  /* 0x0000000000200947 */ /* 0x000fec0003800000 */
[----:B------:R-:W-:Y:S01]  /*0ec0*/  UISETP.GE.U32.AND UP0, UPT, UR40, 0x9, UPT ;  /* 0x000000092800788c */ /* 0x000fe2000bf06070 */
[----:B------:R-:W-:Y:S01]  /*0ed0*/  IADD3 R16, P0, R16, R12, RZ ;  /* 0x0000000c10107210 */ /* 0x000fe20007f1e0ff */
[----:B------:R-:W-:Y:S01]  /*0ee0*/  UIMAD.WIDE.U32 UR4, UR40, 0x38e38e39, URZ ;  /* 0x38e38e39280478a5 */ /* 0x000fe2000f8e003f */
[----:B------:R-:W-:-:S03]  /*0ef0*/  UMOV UR39, URZ ;  /* 0x0000003f00277c82 */ /* 0x000fc60008000000 */
[----:B------:R-:W-:Y:S01]  /*0f00*/  USHF.R.U32.HI UR4, URZ, 0x1, UR5 ;  /* 0x000000013f047899 */ /* 0x000fe20008011605 */
[----:B------:R-:W-:-:S03]  /*0f10*/  IMAD.X R17, R0, 0x1, R17, P0 ;  /* 0x0000000100117824 */ /* 0x000fc600000e0611 */
[----:B------:R-:W-:Y:S02]  /*0f20*/  UIMAD UR38, UR4, -0x9, UR40 ;  /* 0xfffffff7042678a4 */ /* 0x000fe4000f8e0228 */
[----:B------:R-:W-:-:S12]  /*0f30*/  @UP0 ULOP3.LUT UR39, UR4, 0x1, URZ, 0xc0, !UPT ;  /* 0x0000000104270892 */ /* 0x000fd8000f8ec03f */
.L_x_12:
[----:B------:R-:W-:Y:S01]  /*0f40*/  ISETP.GE.U32.AND P0, PT, R16, UR8, PT ;  /* 0x0000000810007c0c */ /* 0x000fe2000bf06070 */
[----:B------:R-:W-:Y:S01]  /*0f50*/  IMAD.MOV.U32 R22, RZ, RZ, -0x1 ;  /* 0xffffffffff167424 */ /* 0x000fe200078e00ff */
[----:B------:R-:W-:Y:S01]  /*0f60*/  PRMT R3, RZ, 0x7610, R3 ;  /* 0x00007610ff037816 */ /* 0x000fe20000000003 */
[----:B------:R-:W-:Y:S01]  /*0f70*/  IMAD.MOV.U32 R18, RZ, RZ, -0x1 ;  /* 0xffffffffff127424 */ /* 0x000fe200078e00ff */
[----:B------:R-:W-:Y:S01]  /*0f80*/  ISETP.GE.U32.AND.EX P0, PT, R17, UR9, PT, P0 ;  /* 0x0000000911007c0c */ /* 0x000fe2000bf06100 */
[----:B------:R-:W-:-:S12]  /*0f90*/  IMAD.MOV.U32 R19, RZ, RZ, -0x1 ;  /* 0xffffffffff137424 */ /* 0x000fd800078e00ff */
[----:B------:R-:W-:Y:S05]  /*0fa0*/  @P0 BRA `(.L_x_13) ;  /* 0x0000000400280947 */ /* 0x000fea0003800000 */
[----:B------:R-:W1:Y:S01]  /*0fb0*/  LDC.64 R26, c[0x0][0x628] ;  /* 0x00018a00ff1a7b82 */ /* 0x000e620000000a00 */
[----:B------:R-:W-:Y:S02]  /*0fc0*/  IMAD.MOV.U32 R10, RZ, RZ, R16 ;  /* 0x000000ffff0a7224 */ /* 0x000fe400078e0010 */
[----:B------:R-:W-:-:S05]  /*0fd0*/  IMAD.MOV.U32 R11, RZ, RZ, R17 ;  /* 0x000000ffff0b7224 */ /* 0x000fca00078e0011 */
[----:B------:R-:W2:Y:S08]  /*0fe0*/  LDC R18, c[0x0][0x630] ;  /* 0x00018c00ff127b82 */ /* 0x000eb00000000800 */
[----:B------:R-:W3:Y:S01]  /*0ff0*/  LDC.64 R28, c[0x0][0x620] ;  /* 0x00018800ff1c7b82 */ /* 0x000ee20000000a00 */
[----:B-1----:R-:W-:-:S04]  /*1000*/  ISETP.NE.U32.AND P0, PT, R26, RZ, PT ;  /* 0x000000ff1a00720c */ /* 0x002fc80003f05070 */
[----:B------:R-:W-:-:S13]  /*1010*/  ISETP.NE.AND.EX P0, PT, R27, RZ, PT, P0 ;  /* 0x000000ff1b00720c */ /* 0x000fda0003f05300 */
[----:B--23--:R-:W-:Y:S05]  /*1020*/  @!P0 BRA `(.L_x_14) ;  /* 0x0000000000288947 */ /* 0x00cfea0003800000 */
[----:B------:R-:W1:Y:S02]  /*1030*/  LDC R3, c[0x0][0x634] ;  /* 0x00018d00ff037b82 */ /* 0x000e640000000800 */
[----:B-1----:R-:W-:-:S05]  /*1040*/  IADD3 R3, P0, R16, R3, RZ ;  /* 0x0000000310037210 */ /* 0x002fca0007f1e0ff */
[----:B------:R-:W-:-:S04]  /*1050*/  IMAD.X R19, RZ, RZ, R17, P0 ;  /* 0x000000ffff137224 */ /* 0x000fc800000e0611 */
[----:B------:R-:W-:-:S04]  /*1060*/  IMAD.WIDE.U32 R10, R19, R26, RZ ;  /* 0x0000001a130a7225 */ /* 0x000fc800078e00ff */
[----:B0-----:R-:W-:-:S04]  /*1070*/  IMAD.WIDE.U32 R12, P0, R3, R27, R10 ;  /* 0x0000001b030c7225 */ /* 0x001fc8000780000a */
[----:B------:R-:W-:-:S04]  /*1080*/  IMAD.WIDE.U32 R10, R3, R26, RZ ;  /* 0x0000001a030a7225 */ /* 0x000fc800078e00ff */
[----:B------:R-:W-:Y:S01]  /*1090*/  IMAD.X R15, RZ, RZ, RZ, P0 ;  /* 0x000000ffff0f7224 */ /* 0x000fe200000e06ff */
[----:B------:R-:W-:Y:S01]  /*10a0*/  IADD3 RZ, P0, R11, R12, RZ ;  /* 0x0000000c0bff7210 */ /* 0x000fe20007f1e0ff */
[----:B------:R-:W-:-:S04]  /*10b0*/  IMAD.MOV.U32 R14, RZ, RZ, R13 ;  /* 0x000000ffff0e7224 */ /* 0x000fc800078e000d */
[----:B------:R-:W-:-:S08]  /*10c0*/  IMAD.WIDE.U32.X R10, R19, R27, R14, P0 ;  /* 0x0000001b130a7225 */ /* 0x000fd000000e040e */
.L_x_14:
[----:B------:R-:W1:Y:S01]  /*10d0*/  LDC.64 R32, c[0x0][0x640] ;  /* 0x00019000ff207b82 */ /* 0x000e620000000a00 */
[-CC-:B------:R-:W-:Y:S02]  /*10e0*/  SHF.R.U64 R30, R10, R18.reuse, R11.reuse ;  /* 0x000000120a1e7219 */ /* 0x180fe4000000120b */
[----:B------:R-:W-:Y:S02]  /*10f0*/  SHF.R.U32.HI R3, RZ, R18, R11 ;  /* 0x00000012ff037219 */ /* 0x000fe4000001160b */
[----:B0-----:R-:W-:-:S03]  /*1100*/  IADD3 R13, P0, RZ, -R30, RZ ;  /* 0x8000001eff0d7210 */ /* 0x001fc60007f1e0ff */
[----:B------:R-:W0:Y:S02]  /*1110*/  LDC R14, c[0x0][0x618] ;  /* 0x00018600ff0e7b82 */ /* 0x000e240000000800 */
[----:B------:R-:W-:Y:S02]  /*1120*/  IMAD.X R3, RZ, RZ, ~R3, P0 ;  /* 0x000000ffff037224 */ /* 0x000fe400000e0e03 */
[----:B------:R-:W-:-:S04]  /*1130*/  IMAD.WIDE.U32 R10, R13, R28, R16 ;  /* 0x0000001c0d0a7225 */ /* 0x000fc800078e0010 */
[----:B------:R-:W2:Y:S01]  /*1140*/  LDC R15, c[0x0][0x608] ;  /* 0x00018200ff0f7b82 */ /* 0x000ea20000000800 */
[----:B------:R-:W-:Y:S02]  /*1150*/  IMAD R12, R3, R28, RZ ;  /* 0x0000001c030c7224 */ /* 0x000fe400078e02ff */
[----:B------:R-:W-:Y:S02]  /*1160*/  IMAD.MOV.U32 R28, RZ, RZ, 0x1 ;  /* 0x00000001ff1c7424 */ /* 0x000fe400078e00ff */
[----:B------:R-:W-:Y:S02]  /*1170*/  IMAD R3, R13, R29, R12 ;  /* 0x0000001d0d037224 */ /* 0x000fe400078e020c */
[----:B------:R-:W-:Y:S01]  /*1180*/  IMAD.MOV.U32 R12, RZ, RZ, -0x1 ;  /* 0xffffffffff0c7424 */ /* 0x000fe200078e00ff */
[----:B------:R-:W3:Y:S01]  /*1190*/  LDC R31, c[0x0][0x658] ;  /* 0x00019600ff1f7b82 */ /* 0x000ee20000000800 */
[----:B------:R-:W-:Y:S01]  /*11a0*/  IMAD.IADD R3, R11, 0x1, R3 ;  /* 0x000000010b037824 */ /* 0x000fe200078e0203 */
[----:B-1----:R-:W-:-:S04]  /*11b0*/  ISETP.NE.U32.AND P0, PT, R32, RZ, PT ;  /* 0x000000ff2000720c */ /* 0x002fc80003f05070 */
[----:B------:R-:W-:Y:S02]  /*11c0*/  ISETP.NE.AND.EX P0, PT, R33, RZ, PT, P0 ;  /* 0x000000ff2100720c */ /* 0x000fe40003f05300 */
[----:B------:R-:W1:Y:S01]  /*11d0*/  LDC R24, c[0x0][0x600] ;  /* 0x00018000ff187b82 */ /* 0x000e620000000800 */
[-CC-:B0-----:R-:W-:Y:S02]  /*11e0*/  SHF.R.U64 R27, R10, R14.reuse, R3.reuse ;  /* 0x0000000e0a1b7219 */ /* 0x181fe40000001203 */
[----:B------:R-:W-:-:S05]  /*11f0*/  SHF.R.U32.HI R10, RZ, R14, R3 ;  /* 0x0000000eff0a7219 */ /* 0x000fca0000011603 */
[----:B------:R-:W0:Y:S01]  /*1200*/  LDC R22, c[0x0][0x648] ;  /* 0x00019200ff167b82 */ /* 0x000e220000000800 */
[-CC-:B--2---:R-:W-:Y:S02]  /*1210*/  SHF.R.U64 R35, R27, R15.reuse, R10.reuse ;  /* 0x0000000f1b237219 */ /* 0x184fe4000000120a */
[----:B------:R-:W-:-:S05]  /*1220*/  SHF.R.U32.HI R10, RZ, R15, R10 ;  /* 0x0000000fff0a7219 */ /* 0x000fca000001160a */
[----:B------:R-:W2:Y:S01]  /*1230*/  LDC R26, c[0x0][0x638] ;  /* 0x00018e00ff1a7b82 */ /* 0x000ea20000000800 */
[-CC-:B---3--:R-:W-:Y:S02]  /*1240*/  SHF.R.U64 R34, R35, R31.reuse, R10.reuse ;  /* 0x0000001f23227219 */ /* 0x188fe4000000120a */
[-C--:B------:R-:W-:Y:S02]  /*1250*/  SHF.L.U32 R3, R12, R31.reuse, RZ ;  /* 0x0000001f0c037219 */ /* 0x080fe400000006ff */
[----:B------:R-:W-:Y:S01]  /*1260*/  SHF.R.U32.HI R11, RZ, R31, R10 ;  /* 0x0000001fff0b7219 */ /* 0x000fe2000001160a */
[----:B------:R-:W-:Y:S01]  /*1270*/  IMAD.MOV.U32 R10, RZ, RZ, R34 ;  /* 0x000000ffff0a7224 */ /* 0x000fe200078e0022 */
[----:B------:R-:W-:Y:S01]  /*1280*/  LOP3.LUT R18, RZ, R3, RZ, 0x33, !PT ;  /* 0x00000003ff127212 */ /* 0x000fe200078e33ff */
[----:B------:R-:W3:Y:S01]  /*1290*/  LDC R29, c[0x0][0x610] ;  /* 0x00018400ff1d7b82 */ /* 0x000ee20000000800 */
[----:B------:R-:W-:Y:S05]  /*12a0*/  @!P0 BRA `(.L_x_15) ;  /* 0x0000000000288947 */ /* 0x000fea0003800000 */
[----:B------:R-:W4:Y:S02]  /*12b0*/  LDC R3, c[0x0][0x64c] ;  /* 0x00019300ff037b82 */ /* 0x000f240000000800 */
[----:B----4-:R-:W-:-:S05]  /*12c0*/  IADD3 R3, P0, R34, R3, RZ ;  /* 0x0000000322037210 */ /* 0x010fca0007f1e0ff */
[----:B------:R-:W-:-:S04]  /*12d0*/  IMAD.X R19, RZ, RZ, R11, P0 ;  /* 0x000000ffff137224 */ /* 0x000fc800000e060b */
[----:B------:R-:W-:-:S04]  /*12e0*/  IMAD.WIDE.U32 R10, R19, R32, RZ ;  /* 0x00000020130a7225 */ /* 0x000fc800078e00ff */
[----:B------:R-:W-:-:S04]  /*12f0*/  IMAD.WIDE.U32 R12, P0, R3, R33, R10 ;  /* 0x00000021030c7225 */ /* 0x000fc8000780000a */
[----:B------:R-:W-:-:S04]  /*1300*/  IMAD.WIDE.U32 R10, R3, R32, RZ ;  /* 0x00000020030a7225 */ /* 0x000fc800078e00ff */
[----:B------:R-:W-:Y:S01]  /*1310*/  IMAD.X R15, RZ, RZ, RZ, P0 ;  /* 0x000000ffff0f7224 */ /* 0x000fe200000e06ff */
[----:B------:R-:W-:Y:S01]  /*1320*/  IADD3 RZ, P0, R11, R12, RZ ;  /* 0x0000000c0bff7210 */ /* 0x000fe20007f1e0ff */
[----:B------:R-:W-:-:S04]  /*1330*/  IMAD.MOV.U32 R14, RZ, RZ, R13 ;  /* 0x000000ffff0e7224 */ /* 0x000fc800078e000d */
[----:B------:R-:W-:-:S08]  /*1340*/  IMAD.WIDE.U32.X R10, R19, R33, R14, P0 ;  /* 0x00000021130a7225 */ /* 0x000fd000000e040e */
.L_x_15:
[----:B0-----:R-:W-:Y:S01]  /*1350*/  SHF.R.U64 R7, R10, R22, R11 ;  /* 0x000000160a077219 */ /* 0x001fe2000000120b */
[----:B-1----:R-:W-:Y:S01]  /*1360*/  VIADD R10, R24, 0xffffffff ;  /* 0xffffffff180a7836 */ /* 0x002fe20000000000 */
[----:B------:R-:W-:Y:S01]  /*1370*/  SHF.L.U32 R3, R28, R31, RZ ;  /* 0x0000001f1c037219 */ /* 0x000fe200000006ff */
[----:B------:R-:W-:Y:S01]  /*1380*/  @P1 IMAD R21, R25, R20, R6 ;  /* 0x0000001419151224 */ /* 0x000fe200078e0206 */
[----:B------:R-:W-:Y:S01]  /*1390*/  LOP3.LUT R18, R35, R18, RZ, 0xc0, !PT ;  /* 0x0000001223127212 */ /* 0x000fe200078ec0ff */
[----:B------:R-:W-:Y:S02]  /*13a0*/  IMAD.MOV R11, RZ, RZ, -R7 ;  /* 0x000000ffff0b7224 */ /* 0x000fe400078e0a07 */
[----:B------:R-:W-:Y:S02]  /*13b0*/  IMAD.MOV.U32 R6, RZ, RZ, 0x1 ;  /* 0x00000001ff067424 */ /* 0x000fe400078e00ff */
[----:B------:R-:W-:Y:S01]  /*13c0*/  IMAD R18, R3, R7, R18 ;  /* 0x0000000703127224 */ /* 0x000fe200078e0212 */
[----:B------:R-:W-:Y:S01]  /*13d0*/  LOP3.LUT R7, R27, R10, RZ, 0xc0, !PT ;  /* 0x0000000a1b077212 */ /* 0x000fe200078ec0ff */
[----:B--2---:R-:W-:-:S02]  /*13e0*/  IMAD R3, R11, R26, R34 ;  /* 0x0000001a0b037224 */ /* 0x004fc400078e0222 */
[----:B---3--:R-:W-:Y:S02]  /*13f0*/  IMAD R22, R18, R29, R21 ;  /* 0x0000001d12167224 */ /* 0x008fe400078e0215 */
[----:B------:R-:W-:Y:S01]  /*1400*/  IMAD R7, R3, R24, R7 ;  /* 0x0000001803077224 */ /* 0x000fe200078e0207 */
[----:B------:R-:W-:Y:S01]  /*1410*/  PRMT R3, R6, 0x7610, R3 ;  /* 0x0000761006037816 */ /* 0x000fe20000000003 */
[----:B------:R-:W-:-:S03]  /*1420*/  IMAD.MOV.U32 R19, RZ, RZ, R30 ;  /* 0x000000ffff137224 */ /* 0x000fc600078e001e */
[----:B------:R-:W-:Y:S02]  /*1430*/  SEL R18, R7, R22, !P1 ;  /* 0x0000001607127207 */ /* 0x000fe40004800000 */
[----:B------:R-:W-:-:S07]  /*1440*/  SEL R22, R22, R7, !P1 ;  /* 0x0000000716167207 */ /* 0x000fce0004800000 */
.L_x_13:
[----:B------:R-:W-:Y:S05]  /*1450*/  @!P2 BRA `(.L_x_16) ;  /* 0x00000000000ca947 */ /* 0x000fea0003800000 */
[----:B------:R-:W-:Y:S01]  /*1460*/  UCGABAR_WAIT ;  /* 0x0000000000007dc7 */ /* 0x000fe20008000000 */
[----:B------:R-:W-:Y:S01]  /*1470*/  CCTL.IVALL ;  /* 0x00000000ff00798f */ /* 0x000fe20002000000 */
[----:B------:R-:W-:Y:S05]  /*1480*/  BRA `(.L_x_17) ;  /* 0x0000000000047947 */ /* 0x000fea0003800000 */
.L_x_16:
[----:B------:R-:W-:Y:S06]  /*1490*/  BAR.SYNC.DEFER_BLOCKING 0x0 ;  /* 0x0000000000007b1d */ /* 0x000fec0000010000 */
.L_x_17:
[----:B------:R-:W-:Y:S05]  /*14a0*/  @!P4 BRA `(.L_x_18) ;  /* 0x000000540080c947 */ /* 0x000fea0003800000 */
[----:B------:R-:W-:-:S13]  /*14b0*/  ISETP.GT.U32.AND P0, PT, R36, 0x1, PT ;  /* 0x000000012400780c */ /* 0x000fda0003f04070 */
[----:B------:R-:W-:Y:S05]  /*14c0*/  @P0 EXIT ;  /* 0x000000000000094d */ /* 0x000fea0003800000 */
.L_x_19:
[----:B------:R-:W-:-:S08]  /*14d0*/  NOP ;  /* 0x0000000000007918 */ /* 0x000fd00000000000 */
[----:B------:R-:W1:Y:S02]  /*14e0*/  USETMAXREG.TRY_ALLOC.CTAPOOL UP0, 0xe8 ;  /* 0x000000e8000079c8 */ /* 0x000e640008000600 */
[----:B-1----:R-:W-:-:S13]  /*14f0*/  PLOP3.LUT P0, PT, PT, PT, UP0, 0x80, 0x0 ;  /* 0x000000000000781c */ /* 0x002fda0003f0f008 */
[----:B------:R-:W-:Y:S05]  /*1500*/  @!P0 BRA `(.L_x_19) ;  /* 0xfffffffc00f08947 */ /* 0x000fea000383ffff */
[----:B------:R-:W-:-:S13]  /*1510*/  LOP3.LUT P0, RZ, R3, 0xff, RZ, 0xc0, !PT ;  /* 0x000000ff03ff7812 */ /* 0x000fda000780c0ff */
[----:B------:R-:W-:Y:S05]  /*1520*/  @!P0 EXIT ;  /* 0x000000000000894d */ /* 0x000fea0003800000 */
[----:B------:R-:W2:Y:S01]  /*1530*/  LDL.64 R10, [R1] ;  /* 0x00000000010a7983 */ /* 0x000ea20000100a00 */
[CC--:B------:R-:W-:Y:S01]  /*1540*/  LEA.HI R3, R8.reuse, R5.reuse, RZ, 0x2 ;  /* 0x0000000508037211 */ /* 0x0c0fe200078f10ff */
[----:B------:R-:W1:Y:S01]  /*1550*/  S2UR UR4, SR_CgaCtaId ;  /* 0x00000000000479c3 */ /* 0x000e620000008800 */
[----:B------:R-:W-:Y:S01]  /*1560*/  LEA.HI R8, R8, R5, RZ, 0x5 ;  /* 0x0000000508087211 */ /* 0x000fe200078f28ff */
[----:B------:R-:W-:Y:S01]  /*1570*/  UISETP.LT.AND UP0, UPT, UR40, 0x1, UPT ;  /* 0x000000012800788c */ /* 0x000fe2000bf01270 */
[--C-:B------:R-:W-:Y:S01]  /*1580*/  SHF.R.S32.HI R92, RZ, 0x2, R3.reuse ;  /* 0x00000002ff5c7819 */ /* 0x100fe20000011403 */
[----:B------:R-:W-:Y:S01]  /*1590*/  UIADD3 UR5, UR43, -0x1, URZ ;  /* 0xffffffff2b057890 */ /* 0x000fe2000fffe03f */
[----:B------:R-:W-:Y:S01]  /*15a0*/  SHF.R.S32.HI R7, RZ, 0x1f, R3 ;  /* 0x0000001fff077819 */ /* 0x000fe20000011403 */
[----:B------:R-:W-:Y:S01]  /*15b0*/  USEL UR42, UR40, 0x1, UP0 ;  /* 0x00000001282a7887 */ /* 0x000fe20008000000 */
[----:B------:R-:W-:Y:S01]  /*15c0*/  LOP3.LUT R4, R3, 0xfffffffc, RZ, 0xc0, !PT ;  /* 0xfffffffc03047812 */ /* 0x000fe200078ec0ff */
[----:B------:R-:W3:Y:S01]  /*15d0*/  LDC R98, c[0x0][0x658] ;  /* 0x00019600ff627b82 */ /* 0x000ee20000000800 */
[----:B------:R-:W-:Y:S01]  /*15e0*/  LEA.HI R7, R7, R92, RZ, 0x3 ;  /* 0x0000005c07077211 */ /* 0x000fe200078f18ff */
[----:B------:R-:W-:Y:S01]  /*15f0*/  UMOV UR41, 0x400 ;  /* 0x0000040000297882 */ /* 0x000fe20000000000 */
[----:B------:R-:W-:Y:S01]  /*1600*/  SHF.R.S32.HI R3, RZ, 0x5, R8 ;  /* 0x00000005ff037819 */ /* 0x000fe20000011408 */
[----:B------:R-:W-:Y:S01]  /*1610*/  UISETP.NE.AND UP0, UPT, UR5, URZ, UPT ;  /* 0x0000003f0500728c */ /* 0x000fe2000bf05270 */
[----:B------:R-:W-:Y:S01]  /*1620*/  LOP3.LUT R7, R7, 0xfffffff8, RZ, 0xc0, !PT ;  /* 0xfffffff807077812 */ /* 0x000fe200078ec0ff */
[----:B------:R-:W-:Y:S01]  /*1630*/  IMAD.IADD R4, R5, 0x1, -R4 ;  /* 0x0000000105047824 */ /* 0x000fe200078e0a04 */
[----:B------:R-:W-:Y:S01]  /*1640*/  ULDC UR6, c[0x0][0x284] ;  /* 0x0000a10000067ab9 */ /* 0x000fe20000000800 */
[----:B------:R-:W4:Y:S01]  /*1650*/  LDC.64 R96, c[0x0][0x5c8] ;  /* 0x00017200ff607b82 */ /* 0x000f220000000a00 */
[----:B------:R-:W-:Y:S01]  /*1660*/  IMAD.MOV.U32 R5, RZ, RZ, 0x1 ;  /* 0x00000001ff057424 */ /* 0x000fe200078e00ff */
[----:B------:R-:W-:Y:S01]  /*1670*/  LOP3.LUT R104, R23, 0x1, RZ, 0xfc, !PT ;  /* 0x0000000117687812 */ /* 0x000fe200078efcff */
[----:B------:R-:W-:Y:S01]  /*1680*/  IMAD.IADD R92, R92, 0x1, -R7 ;  /* 0x000000015c5c7824 */ /* 0x000fe200078e0a07 */
[----:B------:R-:W-:Y:S01]  /*1690*/  USHF.L.U32 UR45, UR40, 0x1, URZ ;  /* 0x00000001282d7899 */ /* 0x000fe2000800063f */
[----:B------:R-:W-:Y:S01]  /*16a0*/  IMAD.SHL.U32 R94, R4, 0x2, RZ ;  /* 0x00000002045e7824 */ /* 0x000fe200078e00ff */
[----:B------:R-:W-:Y:S01]  /*16b0*/  UIADD3 UR42, -UR42, UR40, URZ ;  /* 0x000000282a2a7290 */ /* 0x000fe2000fffe13f */
[--C-:B------:R-:W-:Y:S01]  /*16c0*/  IMAD R103, R3, -0x10, -R92.reuse ;  /* 0xfffffff003677824 */ /* 0x100fe200078e0a5c */
[----:B------:R-:W0:Y:S01]  /*16d0*/  LDC R99, c[0x0][0x288] ;  /* 0x0000a200ff637b82 */ /* 0x000e220000000800 */
[----:B------:R-:W-:Y:S01]  /*16e0*/  SHF.R.S32.HI R93, RZ, 0x1f, R92 ;  /* 0x0000001fff5d7819 */ /* 0x000fe2000001145c */
[----:B-1----:R-:W-:Y:S01]  /*16f0*/  ULEA UR41, UR4, UR41, 0x18 ;  /* 0x0000002904297291 */ /* 0x002fe2000f8ec03f */
[----:B------:R-:W-:Y:S01]  /*1700*/  SHF.R.S32.HI R95, RZ, 0x1f, R94 ;  /* 0x0000001fff5f7819 */ /* 0x000fe2000001145e */
[----:B------:R-:W-:Y:S01]  /*1710*/  USHF.L.U32 UR4, UR5, 0x3, URZ ;  /* 0x0000000305047899 */ /* 0x000fe2000800063f */
[----:B------:R-:W-:Y:S01]  /*1720*/  VIADD R103, R103, UR6 ;  /* 0x0000000667677c36 */ /* 0x000fe20008000000 */
[----:B------:R-:W-:Y:S01]  /*1730*/  USEL UR5, URZ, 0x1, UP0 ;  /* 0x000000013f057887 */ /* 0x000fe20008000000 */
[----:B------:R-:W-:Y:S01]  /*1740*/  IMAD.WIDE R92, R3, 0x10, R92 ;  /* 0x00000010035c7825 */ /* 0x000fe200078e025c */
[----:B------:R-:W1:Y:S01]  /*1750*/  LDC R101, c[0x0][0x600] ;  /* 0x00018000ff657b82 */ /* 0x000e620000000800 */
[----:B------:R-:W-:-:S02]  /*1760*/  UIADD3 UR46, UR41, 0xa0, URZ ;  /* 0x000000a0292e7890 */ /* 0x000fc4000fffe03f */
[----:B------:R-:W-:Y:S01]  /*1770*/  IMAD.MOV.U32 R3, RZ, RZ, -0x1 ;  /* 0xffffffffff037424 */ /* 0x000fe200078e00ff */
[----:B------:R-:W-:Y:S01]  /*1780*/  ULOP3.LUT UR4, UR4, 0x8, URZ, 0xc0, !UPT ;  /* 0x0000000804047892 */ /* 0x000fe2000f8ec03f */
[----:B------:R-:W-:Y:S01]  /*1790*/  IMAD.U32 R105, RZ, RZ, UR5 ;  /* 0x00000005ff697e24 */ /* 0x000fe2000f8e00ff */
[----:B------:R-:W-:Y:S02]  /*17a0*/  ULEA UR43, UR43, UR46, 0x3 ;  /* 0x0000002e2b2b7291 */ /* 0x000fe4000f8e183f */
[-C--:B---3--:R-:W-:Y:S01]  /*17b0*/  SHF.L.U32 R3, R3, R98.reuse, RZ ;  /* 0x0000006203037219 */ /* 0x088fe200000006ff */
[----:B------:R-:W-:Y:S01]  /*17c0*/  ULOP3.LUT UR47, UR4, 0x8, URZ, 0x3c, !UPT ;  /* 0x00000008042f7892 */ /* 0x000fe2000f8e3c3f */
[C---:B----4-:R-:W-:Y:S01]  /*17d0*/  SHF.L.U64.HI R97, R96.reuse, 0x3, R97 ;  /* 0x0000000360617819 */ /* 0x050fe20000010261 */
[----:B------:R-:W-:Y:S01]  /*17e0*/  IMAD.SHL.U32 R96, R96, 0x8, RZ ;  /* 0x0000000860607824 */ /* 0x000fe200078e00ff */
[----:B------:R-:W-:Y:S01]  /*17f0*/  SHF.L.U32 R98, R5, R98, RZ ;  /* 0x0000006205627219 */ /* 0x000fe200000006ff */
[----:B------:R-:W-:Y:S01]  /*1800*/  ULOP3.LUT UR44, UR4, 0x18, URZ, 0x3c, !UPT ;  /* 0x00000018042c7892 */ /* 0x000fe2000f8e3c3f */
[----:B------:R-:W-:Y:S01]  /*1810*/  LOP3.LUT R102, RZ, R3, RZ, 0x33, !PT ;  /* 0x00000003ff667212 */ /* 0x000fe200078e33ff */
[----:B0-----:R-:W-:-:S02]  /*1820*/  IMAD R99, R4, -0x2, R99 ;  /* 0xfffffffe04637824 */ /* 0x001fc400078e0263 */
[----:B-1----:R-:W-:Y:S01]  /*1830*/  VIADD R101, R101, 0xffffffff ;  /* 0xffffffff65657836 */ /* 0x002fe20000000000 */
[----:B--2---:R-:W-:-:S07]  /*1840*/  SHF.L.U64.HI R100, R10, 0x1, R0 ;  /* 0x000000010a647819 */ /* 0x004fce0000010200 */
.L_x_167:
[----:B------:R-:W-:-:S04]  /*1850*/  SHF.L.U32 R0, R105, 0x1f, RZ ;  /* 0x0000001f69007819 */ /* 0x000fc800000006ff */
[----:B------:R-:W0:Y:S02]  /*1860*/  SYNCS.PHASECHK.TRANS64.TRYWAIT P0, [UR43+-0x8], R0 ;  /* 0xfffff800ff0075a7 */ /* 0x000e24000800016b */
[----:B01-34-:R-:W-:Y:S05]  /*1870*/  @!P0 BRA `(.L_x_20) ;  /* 0x0000006400848947 */ /* 0x01bfea0003800000 */
.L_x_194:
[----:B------:R-:W-:Y:S02]  /*1880*/  ULDC UR4, c[0x0][0x28c] ;  /* 0x0000a30000047ab9 */ /* 0x000fe40000000800 */
[----:B------:R-:W-:-:S13]  /*1890*/  ISETP.LT.AND P0, PT, RZ, UR4, PT ;  /* 0x00000004ff007c0c */ /* 0x000fda000bf01270 */
[----:B------:R-:W-:Y:S05]  /*18a0*/  @P0 BRA `(.L_x_21) ;  /* 0x0000000000400947 */ /* 0x000fea0003800000 */
[----:B0-----:R-:W-:Y:S01]  /*18b0*/  MOV R0, 0x0 ;  /* 0x0000000000007802 */ /* 0x001fe20000000f00 */
[----:B------:R-:W-:Y:S01]  /*18c0*/  ULDC.64 UR4, c[0x4][0x68] ;  /* 0x01001a0000047ab9 */ /* 0x000fe20000000a00 */
[----:B------:R-:W-:Y:S01]  /*18d0*/  ULDC.64 UR6, c[0x4][0x8] ;  /* 0x0100020000067ab9 */ /* 0x000fe20000000a00 */
[----:B------:R-:W-:Y:S01]  /*18e0*/  IMAD.U32 R4, RZ, RZ, UR4 ;  /* 0x00000004ff047e24 */ /* 0x000fe2000f8e00ff */
[----:B------:R0:W1:Y:S01]  /*18f0*/  LDC.64 R14, c[0x4][R0] ;  /* 0x01000000000e7b82 */ /* 0x0000620000000a00 */
[----:B------:R-:W-:Y:S01]  /*1900*/  IMAD.U32 R5, RZ, RZ, UR5 ;  /* 0x00000005ff057e24 */ /* 0x000fe2000f8e00ff */
[----:B------:R-:W-:Y:S01]  /*1910*/  ULDC.64 UR4, c[0x4][0x70] ;  /* 0x01001c0000047ab9 */ /* 0x000fe20000000a00 */
[----:B------:R-:W-:Y:S02]  /*1920*/  IMAD.U32 R10, RZ, RZ, UR6 ;  /* 0x00000006ff0a7e24 */ /* 0x000fe4000f8e00ff */
[----:B------:R-:W-:Y:S02]  /*1930*/  IMAD.U32 R6, RZ, RZ, UR4 ;  /* 0x00000004ff067e24 */ /* 0x000fe4000f8e00ff */
[----:B------:R-:W-:-:S02]  /*1940*/  IMAD.U32 R7, RZ, RZ, UR5 ;  /* 0x00000005ff077e24 */ /* 0x000fc4000f8e00ff */
[----:B------:R-:W-:Y:S02]  /*1950*/  IMAD.U32 R11, RZ, RZ, UR7 ;  /* 0x00000007ff0b7e24 */ /* 0x000fe4000f8e00ff */
[----:B------:R-:W-:Y:S02]  /*1960*/  IMAD.MOV.U32 R8, RZ, RZ, 0x1e1 ;  /* 0x000001e1ff087424 */ /* 0x000fe400078e00ff */
[----:B------:R-:W-:Y:S02]  /*1970*/  IMAD.MOV.U32 R12, RZ, RZ, 0x1 ;  /* 0x00000001ff0c7424 */ /* 0x000fe400078e00ff */
[----:B0-----:R-:W-:-:S07]  /*1980*/  IMAD.MOV.U32 R13, RZ, RZ, RZ ;  /* 0x000000ffff0d7224 */ /* 0x001fce00078e00ff */
[----:B------:R-:W-:-:S07]  /*1990*/  LEPC R20, `(.L_x_21) ;  /* 0x000000001014794e */ /* 0x000fce0000000000 */
[----:B-1---5:R-:W-:Y:S05]  /*19a0*/  CALL.ABS.NOINC R14 ;  /* 0x000000000e007343 */ /* 0x022fea0003c00000 */
.L_x_21:
[----:B------:R-:W-:-:S13]  /*19b0*/  ISETP.NE.AND P0, PT, R104, 0x3, PT ;  /* 0x000000036800780c */ /* 0x000fda0003f05270 */
[----:B------:R-:W-:Y:S05]  /*19c0*/  @!P0 BRA `(.L_x_22) ;  /* 0x0000000000048947 */ /* 0x000fea0003800000 */
[----:B------:R-:W-:Y:S01]  /*19d0*/  BPT.TRAP 0x1 ;  /* 0x000000040000795c */ /* 0x000fe20000300000 */
.L_x_22:
[----:B0-----:R-:W-:Y:S02]  /*19e0*/  IMAD.U32 R3, RZ, RZ, UR38 ;  /* 0x00000026ff037e24 */ /* 0x001fe4000f8e00ff */
[----:B------:R-:W-:-:S03]  /*19f0*/  IMAD.U32 R0, RZ, RZ, UR39 ;  /* 0x00000027ff007e24 */ /* 0x000fc6000f8e00ff */
[----:B------:R-:W-:Y:S02]  /*1a00*/  LEA R3, R3, UR41, 0x3 ;  /* 0x0000002903037c11 */ /* 0x000fe4000f8e18ff */
[----:B------:R-:W-:-:S04]  /*1a10*/  SHF.L.U32 R0, R0, 0x1f, RZ ;  /* 0x0000001f00007819 */ /* 0x000fc800000006ff */
[----:B------:R0:W1:Y:S01]  /*1a20*/  SYNCS.PHASECHK.TRANS64.TRYWAIT P1, [R3+URZ], R0 ;  /* 0x00000000030075a7 */ /* 0x000062000802017f */
[----:B------:R-:W-:Y:S05]  /*1a30*/  @!P0 BRA `(.L_x_23) ;  /* 0x0000000000048947 */ /* 0x000fea0003800000 */
[----:B------:R-:W-:Y:S01]  /*1a40*/  BPT.TRAP 0x1 ;  /* 0x000000040000795c */ /* 0x000fe20000300000 */
.L_x_23:
[----:B------:R-:W-:-:S05]  /*1a50*/  IMAD.U32 R4, RZ, RZ, UR42 ;  /* 0x0000002aff047e24 */ /* 0x000fca000f8e00ff */
[----:B------:R-:W-:Y:S01]  /*1a60*/  ISETP.GE.AND P2, PT, R4, 0x1, PT ;  /* 0x000000010400780c */ /* 0x000fe20003f46270 */
[----:B-1----:R-:W-:-:S12]  /*1a70*/  @P1 BRA `(.L_x_24) ;  /* 0x0000000000081947 */ /* 0x002fd80003800000 */
[----:B------:R-:W1:Y:S02]  /*1a80*/  SYNCS.PHASECHK.TRANS64.TRYWAIT P1, [R3+URZ], R0 ;  /* 0x00000000030075a7 */ /* 0x000e64000802017f */
[----:B-1----:R-:W-:Y:S05]  /*1a90*/  @!P1 BRA `(.L_x_25) ;  /* 0x0000006400149947 */ /* 0x002fea0003800000 */
.L_x_24:
[----:B------:R-:W-:Y:S05]  /*1aa0*/  WARPSYNC.ALL ;  /* 0x0000000000007948 */ /* 0x000fea0003800000 */
[----:B------:R-:W-:Y:S01]  /*1ab0*/  UIADD3 UR4, UR41, 0x180, URZ ;  /* 0x0000018029047890 */ /* 0x000fe2000fffe03f */
[----:B------:R-:W-:Y:S01]  /*1ac0*/  WARPGROUP.ARRIVE ;  /* 0x00000000000079c5 */ /* 0x000fe20000000000 */
[----:B------:R-:W-:Y:S02]  /*1ad0*/  UIADD3 UR5, UR41, 0x12180, URZ ;  /* 0x0001218029057890 */ /* 0x000fe4000fffe03f */
[----:B------:R-:W-:Y:S02]  /*1ae0*/  USHF.R.U32.HI UR4, URZ, 0x4, UR4 ;  /* 0x000000043f047899 */ /* 0x000fe40008011604 */
[----:B------:R-:W-:-:S02]  /*1af0*/  USHF.R.U32.HI UR5, URZ, 0x4, UR5 ;  /* 0x000000043f057899 */ /* 0x000fc40008011605 */
[----:B------:R-:W-:Y:S02]  /*1b00*/  ULOP3.LUT UR4, UR4, 0x3fff, URZ, 0xc0, !UPT ;  /* 0x00003fff04047892 */ /* 0x000fe4000f8ec03f */
[----:B------:R-:W-:Y:S02]  /*1b10*/  ULOP3.LUT UR5, UR5, 0x3fff, URZ, 0xc0, !UPT ;  /* 0x00003fff05057892 */ /* 0x000fe4000f8ec03f */
[----:B------:R-:W-:Y:S02]  /*1b20*/  ULOP3.LUT UR8, UR4, 0x10000, URZ, 0xfc, !UPT ;  /* 0x0001000004087892 */ /* 0x000fe4000f8efc3f */
[----:B------:R-:W-:Y:S02]  /*1b30*/  ULOP3.LUT UR9, UR5, 0x10000, URZ, 0xfc, !UPT ;  /* 0x0001000005097892 */ /* 0x000fe4000f8efc3f */
[----:B------:R-:W-:Y:S02]  /*1b40*/  ULEA UR10, UR38, UR8, 0x9 ;  /* 0x00000008260a7291 */ /* 0x000fe4000f8e483f */
[----:B------:R-:W-:Y:S01]  /*1b50*/  ULEA UR11, UR38, UR9, 0xa ;  /* 0x00000009260b7291 */ /* 0x000fe2000f8e503f */
[----:B------:R-:W-:Y:S01]  /*1b60*/  UMOV UR5, 0x40000040 ;  /* 0x4000004000057882 */ /* 0x000fe20000000000 */
[----:B------:R-:W-:-:S03]  /*1b70*/  UMOV UR7, 0x40000040 ;  /* 0x4000004000077882 */ /* 0x000fc60000000000 */
[----:B------:R-:W-:Y:S02]  /*1b80*/  UMOV UR4, UR10 ;  /* 0x0000000a00047c82 */ /* 0x000fe40008000000 */
[----:B------:R-:W-:Y:S02]  /*1b90*/  UMOV UR6, UR11 ;  /* 0x0000000b00067c82 */ /* 0x000fe40008000000 */
[----:B------:R-:W-:Y:S01]  /*1ba0*/  HGMMA.64x128x16.F32 R24, gdesc[UR4], RZ, !UPT, gsb0 ;  /* 0x01e00000041879f0 */ /* 0x000fe2000c0008ff */
[----:B------:R-:W-:Y:S02]  /*1bb0*/  UIADD3 UR4, UR10, 0x2, URZ ;  /* 0x000000020a047890 */ /* 0x000fe4000fffe03f */
[----:B------:R-:W-:Y:S01]  /*1bc0*/  UIADD3 UR6, UR11, 0x2, URZ ;  /* 0x000000020b067890 */ /* 0x000fe2000fffe03f */
[----:B------:R-:W-:Y:S01]  /*1bd0*/  UMOV UR5, 0x40000040 ;  /* 0x4000004000057882 */ /* 0x000fe20000000000 */
[----:B------:R-:W-:Y:S01]  /*1be0*/  UMOV UR7, 0x40000040 ;  /* 0x4000004000077882 */ /* 0x000fe20000000000 */
[----:B------:R-:W-:-:S02]  /*1bf0*/  WARPGROUP.DEPBAR.LE gsb0, 0x0 ;  /* 0x00008000000079c5 */ /* 0x000fc40000010000 */
[----:B------:R-:W-:-:S06]  /*1c00*/  WARPGROUP.ARRIVE ;  /* 0x00000000000079c5 */ /* 0x000fcc0000000000 */
[----:B------:R-:W-:Y:S01]  /*1c10*/  HGMMA.64x128x16.F32 R24, gdesc[UR4], R24, gsb0 ;  /* 0x01e00000041879f0 */ /* 0x000fe20008000818 */
[----:B------:R-:W-:Y:S02]  /*1c20*/  UIADD3 UR4, UR10, 0x4, URZ ;  /* 0x000000040a047890 */ /* 0x000fe4000fffe03f */
[----:B------:R-:W-:Y:S01]  /*1c30*/  UIADD3 UR6, UR11, 0x4, URZ ;  /* 0x000000040b067890 */ /* 0x000fe2000fffe03f */
[----:B------:R-:W-:Y:S01]  /*1c40*/  UMOV UR5, 0x40000040 ;  /* 0x4000004000057882 */ /* 0x000fe20000000000 */
[----:B------:R-:W-:Y:S01]  /*1c50*/  UMOV UR7, 0x40000040 ;  /* 0x4000004000077882 */ /* 0x000fe20000000000 */
[----:B------:R-:W-:Y:S02]  /*1c60*/  WARPGROUP.DEPBAR.LE gsb0, 0x0 ;  /* 0x00008000000079c5 */ /* 0x000fe40000010000 */
        /* <DEDUP_REMOVED lines=8> */
[----:B------:R-:W-:Y:S03]  /*1cf0*/  HGMMA.64x128x16.F32 R24, gdesc[UR4], R24, gsb0 ;  /* 0x01e00000041879f0 */ /* 0x000fe60008000818 */
[----:B------:R-:W-:Y:S02]  /*1d00*/  WARPGROUP.DEPBAR.LE gsb0, 0x0 ;  /* 0x00008000000079c5 */ /* 0x000fe40000010000 */
[----:B------:R-:W-:Y:S05]  /*1d10*/  @!P2 BRA `(.L_x_26) ;  /* 0x000000040014a947 */ /* 0x000fea0003800000 */
[----:B------:R-:W-:Y:S01]  /*1d20*/  UIADD3 UR4, UR38, 0x1, URZ ;  /* 0x0000000126047890 */ /* 0x000fe2000fffe03f */
[----:B01----:R-:W-:Y:S02]  /*1d30*/  IMAD.U32 R0, RZ, RZ, UR42 ;  /* 0x0000002aff007e24 */ /* 0x003fe4000f8e00ff */
[----:B------:R-:W-:Y:S01]  /*1d40*/  IMAD.U32 R3, RZ, RZ, UR38 ;  /* 0x00000026ff037e24 */ /* 0x000fe2000f8e00ff */
[----:B------:R-:W-:-:S04]  /*1d50*/  UISETP.NE.AND UP0, UPT, UR4, 0x9, UPT ;  /* 0x000000090400788c */ /* 0x000fc8000bf05270 */
[----:B------:R-:W-:Y:S02]  /*1d60*/  USEL UR5, URZ, 0x1, UP0 ;  /* 0x000000013f057887 */ /* 0x000fe40008000000 */
[----:B------:R-:W-:Y:S02]  /*1d70*/  USEL UR10, UR4, URZ, UP0 ;  /* 0x0000003f040a7287 */ /* 0x000fe40008000000 */
[----:B------:R-:W-:-:S06]  /*1d80*/  ULOP3.LUT UR5, UR39, UR5, URZ, 0x3c, !UPT ;  /* 0x0000000527057292 */ /* 0x000fcc000f8e3c3f */
[----:B------:R-:W-:-:S07]  /*1d90*/  IMAD.U32 R6, RZ, RZ, UR5 ;  /* 0x00000005ff067e24 */ /* 0x000fce000f8e00ff */
.L_x_33:
[----:B------:R-:W-:Y:S05]  /*1da0*/  @!P0 BRA `(.L_x_27) ;  /* 0x0000000000048947 */ /* 0x000fea0003800000 */
[----:B------:R-:W-:Y:S01]  /*1db0*/  BPT.TRAP 0x1 ;  /* 0x000000040000795c */ /* 0x000fe20000300000 */
.L_x_27:
[----:B------:R-:W-:Y:S01]  /*1dc0*/  ULEA UR4, UR10, UR41, 0x3 ;  /* 0x000000290a047291 */ /* 0x000fe2000f8e183f */
[----:B------:R-:W-:-:S08]  /*1dd0*/  SHF.L.U32 R4, R6, 0x1f, RZ ;  /* 0x0000001f06047819 */ /* 0x000fd000000006ff */
[----:B------:R0:W1:Y:S01]  /*1de0*/  SYNCS.PHASECHK.TRANS64.TRYWAIT P1, [UR4], R4 ;  /* 0x00000004ff0075a7 */ /* 0x0000620008020144 */
[----:B------:R-:W-:Y:S05]  /*1df0*/  @!P0 BRA `(.L_x_28) ;  /* 0x0000000000048947 */ /* 0x000fea0003800000 */
[----:B------:R-:W-:Y:S01]  /*1e00*/  BPT.TRAP 0x1 ;  /* 0x000000040000795c */ /* 0x000fe20000300000 */
.L_x_28:
[----:B-1----:R-:W-:Y:S05]  /*1e10*/  @P1 BRA `(.L_x_29) ;  /* 0x0000000000081947 */ /* 0x002fea0003800000 */
[----:B------:R-:W1:Y:S02]  /*1e20*/  SYNCS.PHASECHK.TRANS64.TRYWAIT P1, [UR4], R4 ;  /* 0x00000004ff0075a7 */ /* 0x000e640008020144 */
[----:B-1----:R-:W-:Y:S05]  /*1e30*/  @!P1 BRA `(.L_x_30) ;  /* 0x0000006000409947 */ /* 0x002fea0003800000 */
.L_x_29:
[----:B------:R-:W-:Y:S01]  /*1e40*/  ULEA UR11, UR10, UR8, 0x9 ;  /* 0x000000080a0b7291 */ /* 0x000fe2000f8e483f */
[----:B------:R-:W-:Y:S01]  /*1e50*/  WARPGROUP.ARRIVE ;  /* 0x00000000000079c5 */ /* 0x000fe20000000000 */
[----:B------:R-:W-:Y:S01]  /*1e60*/  ULEA UR12, UR10, UR9, 0xa ;  /* 0x000000090a0c7291 */ /* 0x000fe2000f8e503f */
[----:B------:R-:W-:Y:S01]  /*1e70*/  UMOV UR5, 0x40000040 ;  /* 0x4000004000057882 */ /* 0x000fe20000000000 */
[----:B------:R-:W-:-:S03]  /*1e80*/  UMOV UR7, 0x40000040 ;  /* 0x4000004000077882 */ /* 0x000fc60000000000 */
[----:B------:R-:W-:Y:S02]  /*1e90*/  UMOV UR4, UR11 ;  /* 0x0000000b00047c82 */ /* 0x000fe40008000000 */
[----:B------:R-:W-:Y:S02]  /*1ea0*/  UMOV UR6, UR12 ;  /* 0x0000000c00067c82 */ /* 0x000fe40008000000 */
[----:B------:R-:W-:Y:S01]  /*1eb0*/  HGMMA.64x128x16.F32 R24, gdesc[UR4], R24, gsb0 ;  /* 0x01e00000041879f0 */ /* 0x000fe20008000818 */
        /* <DEDUP_REMOVED lines=23> */
[----:B------:R-:W-:Y:S01]  /*2030*/  BPT.TRAP 0x1 ;  /* 0x000000040000795c */ /* 0x000fe20000300000 */
.L_x_31:
[----:B------:R-:W-:-:S13]  /*2040*/  ISETP.NE.AND P1, PT, R89, RZ, PT ;  /* 0x000000ff5900720c */ /* 0x000fda0003f25270 */
[----:B01----:R-:W-:-:S05]  /*2050*/  @P1 LEA R4, R3, UR41, 0x3 ;  /* 0x0000002903041c11 */ /* 0x003fca000f8e18ff */
[----:B------:R-:W-:-:S05]  /*2060*/  @P1 VIADD R5, R4, 0x48 ;  /* 0x0000004804051836 */ /* 0x000fca0000000000 */
[----:B------:R-:W-:-:S04]  /*2070*/  @P1 PRMT R5, R88, 0x654, R5 ;  /* 0x0000065458051816 */ /* 0x000fc80000000005 */
[----:B------:R0:W-:Y:S01]  /*2080*/  @P1 SYNCS.ARRIVE.TRANS64.RED.A1T0 RZ, [R5+URZ], RZ ;  /* 0x000000ff05ff19a7 */ /* 0x0001e2000810043f */
[----:B------:R-:W-:-:S13]  /*2090*/  ISETP.GT.U32.AND P1, PT, R23, 0x1, PT ;  /* 0x000000011700780c */ /* 0x000fda0003f24070 */
[----:B0-----:R-:W-:Y:S05]  /*20a0*/  @P1 BRA `(.L_x_32) ;  /* 0x0000000000041947 */ /* 0x001fea0003800000 */
[----:B------:R-:W-:Y:S01]  /*20b0*/  BPT.TRAP 0x1 ;  /* 0x000000040000795c */ /* 0x000fe20000300000 */
.L_x_32:
[----:B------:R-:W-:Y:S01]  /*20c0*/  UIADD3 UR10, UR10, 0x1, URZ ;  /* 0x000000010a0a7890 */ /* 0x000fe2000fffe03f */
[C---:B------:R-:W-:Y:S01]  /*20d0*/  ISETP.GT.AND P2, PT, R0.reuse, 0x1, PT ;  /* 0x000000010000780c */ /* 0x040fe20003f44270 */
[----:B------:R-:W-:Y:S02]  /*20e0*/  VIADD R3, R3, 0x1 ;  /* 0x0000000103037836 */ /* 0x000fe40000000000 */
[----:B------:R-:W-:Y:S01]  /*20f0*/  UISETP.NE.AND UP0, UPT, UR10, 0x9, UPT ;  /* 0x000000090a00788c */ /* 0x000fe2000bf05270 */
[----:B------:R-:W-:Y:S02]  /*2100*/  VIADD R0, R0, 0xffffffff ;  /* 0xffffffff00007836 */ /* 0x000fe40000000000 */
[C---:B------:R-:W-:Y:S01]  /*2110*/  ISETP.NE.AND P1, PT, R3.reuse, 0x9, PT ;  /* 0x000000090300780c */ /* 0x040fe20003f25270 */
[----:B------:R-:W-:Y:S02]  /*2120*/  USEL UR4, URZ, 0x1, UP0 ;  /* 0x000000013f047887 */ /* 0x000fe40008000000 */
[----:B------:R-:W-:Y:S01]  /*2130*/  USEL UR10, UR10, URZ, UP0 ;  /* 0x0000003f0a0a7287 */ /* 0x000fe20008000000 */
[----:B------:R-:W-:-:S03]  /*2140*/  SEL R3, R3, RZ, P1 ;  /* 0x000000ff03037207 */ /* 0x000fc60000800000 */
[----:B------:R-:W-:Y:S01]  /*2150*/  LOP3.LUT R6, R6, UR4, RZ, 0x3c, !PT ;  /* 0x0000000406067c12 */ /* 0x000fe2000f8e3cff */
[----:B------:R-:W-:Y:S07]  /*2160*/  @P2 BRA `(.L_x_33) ;  /* 0xfffffffc000c2947 */ /* 0x000fee000383ffff */
.L_x_26:
[----:B01----:R-:W0:Y:S01]  /*2170*/  LDC R0, c[0x0][0x28c] ;  /* 0x0000a300ff007b82 */ /* 0x003e220000000800 */
[----:B------:R-:W-:-:S04]  /*2180*/  IMAD.U32 R3, RZ, RZ, UR47 ;  /* 0x0000002fff037e24 */ /* 0x000fc8000f8e00ff */
[----:B------:R1:W-:Y:S01]  /*2190*/  SYNCS.ARRIVE.TRANS64.A1T0 RZ, [R3+UR46], RZ ;  /* 0x000000ff03ff79a7 */ /* 0x0003e2000810002e */
[----:B0-----:R-:W-:-:S13]  /*21a0*/  ISETP.GE.AND P1, PT, R0, 0x1, PT ;  /* 0x000000010000780c */ /* 0x001fda0003f26270 */
[----:B-1----:R-:W-:Y:S05]  /*21b0*/  @!P1 BRA `(.L_x_34) ;  /* 0x0000000000449947 */ /* 0x002fea0003800000 */
[----:B------:R-:W-:Y:S05]  /*21c0*/  @!P0 BRA `(.L_x_35) ;  /* 0x0000000000048947 */ /* 0x000fea0003800000 */
[----:B------:R-:W-:Y:S01]  /*21d0*/  BPT.TRAP 0x1 ;  /* 0x000000040000795c */ /* 0x000fe20000300000 */
.L_x_35:
[----:B------:R-:W-:-:S13]  /*21e0*/  ISETP.NE.AND P0, PT, R89, RZ, PT ;  /* 0x000000ff5900720c */ /* 0x000fda0003f05270 */
[----:B------:R-:W-:-:S05]  /*21f0*/  VOTEU.ANY UP0, P0 ;  /* 0x00000000003f7886 */ /* 0x000fca0000000100 */
[----:B------:R-:W-:-:S06]  /*2200*/  @UP0 UIADD3 UR4, UR38, UR42, URZ ;  /* 0x0000002a26040290 */ /* 0x000fcc000fffe03f */
[----:B------:R-:W-:Y:S02]  /*2210*/  IMAD.U32 R4, RZ, RZ, UR4 ;  /* 0x00000004ff047e24 */ /* 0x000fe4000f8e00ff */
[----:B------:R-:W-:Y:S02]  /*2220*/  IMAD.U32 R3, RZ, RZ, UR4 ;  /* 0x00000004ff037e24 */ /* 0x000fe4000f8e00ff */
[----:B------:R-:W-:-:S05]  /*2230*/  @P0 IMAD.WIDE.U32 R4, R4, 0x38e38e39, RZ ;  /* 0x38e38e3904040825 */ /* 0x000fca00078e00ff */
[----:B------:R-:W-:-:S05]  /*2240*/  @P0 SHF.R.U32.HI R0, RZ, 0x1, R5 ;  /* 0x00000001ff000819 */ /* 0x000fca0000011605 */
[----:B------:R-:W-:-:S05]  /*2250*/  @P0 IMAD R0, R0, -0x9, R3 ;  /* 0xfffffff700000824 */ /* 0x000fca00078e0203 */
[----:B------:R-:W-:-:S05]  /*2260*/  @P0 LEA R0, R0, UR41, 0x3 ;  /* 0x0000002900000c11 */ /* 0x000fca000f8e18ff */
[----:B------:R-:W-:-:S05]  /*2270*/  @P0 VIADD R3, R0, 0x48 ;  /* 0x0000004800030836 */ /* 0x000fca0000000000 */
[----:B------:R-:W-:-:S04]  /*2280*/  @P0 PRMT R3, R88, 0x654, R3 ;  /* 0x0000065458030816 */ /* 0x000fc80000000003 */
[----:B------:R0:W-:Y:S01]  /*2290*/  @P0 SYNCS.ARRIVE.TRANS64.RED.A1T0 RZ, [R3+URZ], RZ ;  /* 0x000000ff03ff09a7 */ /* 0x0001e2000810043f */
[----:B------:R-:W-:-:S13]  /*22a0*/  ISETP.GT.U32.AND P0, PT, R23, 0x1, PT ;  /* 0x000000011700780c */ /* 0x000fda0003f04070 */
[----:B0-----:R-:W-:Y:S05]  /*22b0*/  @P0 BRA `(.L_x_34) ;  /* 0x0000000000040947 */ /* 0x001fea0003800000 */
[----:B------:R-:W-:Y:S01]  /*22c0*/  BPT.TRAP 0x1 ;  /* 0x000000040000795c */ /* 0x000fe20000300000 */
.L_x_34:
[----:B------:R-:W-:Y:S01]  /*22d0*/  SHF.L.U32 R0, R105, 0x1f, RZ ;  /* 0x0000001f69007819 */ /* 0x000fe200000006ff */
[----:B------:R-:W-:Y:S01]  /*22e0*/  UIADD3 UR38, UR38, UR45, URZ ;  /* 0x0000002d26267290 */ /* 0x000fe2000fffe03f */
[----:B------:R-:W-:Y:S01]  /*22f0*/  SHF.R.S32.HI R9, RZ, 0x1f, R19 ;  /* 0x0000001fff097819 */ /* 0x000fe20000011413 */
[----:B------:R-:W-:Y:S01]  /*2300*/  UISETP.GE.U32.AND UP1, UPT, UR45, 0x9, UPT ;  /* 0x000000092d00788c */ /* 0x000fe2000bf26070 */
[----:B------:R-:W0:Y:S01]  /*2310*/  SYNCS.PHASECHK.TRANS64.TRYWAIT P0, [UR43+0x8], R0 ;  /* 0x00000800ff0075a7 */ /* 0x000e22000800016b */
[----:B------:R-:W-:-:S04]  /*2320*/  UISETP.GT.U32.AND UP0, UPT, UR38, 0x8, UPT ;  /* 0x000000082600788c */ /* 0x000fc8000bf04070 */
[----:B------:R-:W-:-:S04]  /*2330*/  UISETP.LT.U32.AND UP0, UPT, UR45, 0x9, UP0 ;  /* 0x000000092d00788c */ /* 0x000fc80008701070 */
[----:B------:R-:W-:Y:S02]  /*2340*/  USEL UR6, URZ, 0x1, !UP0 ;  /* 0x000000013f067887 */ /* 0x000fe4000c000000 */
[----:B------:R-:W-:Y:S02]  /*2350*/  @UP1 UIMAD.WIDE.U32 UR4, UR38, 0x38e38e39, URZ ;  /* 0x38e38e39260418a5 */ /* 0x000fe4000f8e003f */
[----:B------:R-:W-:Y:S02]  /*2360*/  ULOP3.LUT UR39, UR39, UR6, URZ, 0x3c, !UPT ;  /* 0x0000000627277292 */ /* 0x000fe4000f8e3c3f */
[----:B------:R-:W-:-:S04]  /*2370*/  @UP1 USHF.R.U32.HI UR4, URZ, 0x1, UR5 ;  /* 0x000000013f041899 */ /* 0x000fc80008011605 */
[----:B------:R-:W-:Y:S01]  /*2380*/  @UP1 ULOP3.LUT UR39, UR39, 0x1, UR4, 0x78, !UPT ;  /* 0x0000000127271892 */ /* 0x000fe2000f8e7804 */
[----:B0-----:R-:W-:Y:S11]  /*2390*/  @!P0 BRA `(.L_x_36) ;  /* 0x0000005c00008947 */ /* 0x001ff60003800000 */
.L_x_195:
[----:B------:R-:W-:Y:S01]  /*23a0*/  ULDC.64 UR4, c[0x0][0x5d0] ;  /* 0x0001740000047ab9 */ /* 0x000fe20000000a00 */
[----:B------:R-:W-:Y:S01]  /*23b0*/  ULDC UR6, c[0x0][0x284] ;  /* 0x0000a10000067ab9 */ /* 0x000fe20000000800 */
[----:B0-----:R-:W-:Y:S02]  /*23c0*/  IMAD R0, R9, UR4, RZ ;  /* 0x0000000409007c24 */ /* 0x001fe4000f8e02ff */
[----:B------:R-:W-:Y:S02]  /*23d0*/  IMAD.SHL.U32 R12, R18, 0x80, RZ ;  /* 0x00000080120c7824 */ /* 0x000fe400078e00ff */
[C---:B------:R-:W-:Y:S02]  /*23e0*/  IMAD R3, R19.reuse, UR5, R0 ;  /* 0x0000000513037c24 */ /* 0x040fe4000f8e0200 */
[----:B------:R-:W-:Y:S01]  /*23f0*/  IMAD.SHL.U32 R0, R22, 0x40, RZ ;  /* 0x0000004016007824 */ /* 0x000fe200078e00ff */
[----:B------:R-:W-:Y:S01]  /*2400*/  SHF.R.S32.HI R13, RZ, 0x1f, R12 ;  /* 0x0000001fff0d7819 */ /* 0x000fe2000001140c */
[----:B------:R-:W-:Y:S01]  /*2410*/  IMAD.WIDE.U32 R4, R19, UR4, R94 ;  /* 0x0000000413047c25 */ /* 0x000fe2000f8e005e */
[----:B------:R-:W-:-:S02]  /*2420*/  ULDC.64 UR4, c[0x0][0x5c8] ;  /* 0x0001720000047ab9 */ /* 0x000fc40000000a00 */
[----:B------:R-:W-:Y:S01]  /*2430*/  ISETP.GE.AND P0, PT, R0, UR6, PT ;  /* 0x0000000600007c0c */ /* 0x000fe2000bf06270 */
[----:B------:R-:W-:Y:S01]  /*2440*/  ULDC UR6, c[0x0][0x288] ;  /* 0x0000a20000067ab9 */ /* 0x000fe20000000800 */
[----:B------:R-:W-:Y:S01]  /*2450*/  IADD3 R4, P1, R12, R4, RZ ;  /* 0x000000040c047210 */ /* 0x000fe20007f3e0ff */
[----:B------:R-:W-:Y:S01]  /*2460*/  IMAD.WIDE R20, R22, 0x40, R92 ;  /* 0x0000004016147825 */ /* 0x000fe200078e025c */
[----:B------:R-:W-:Y:S02]  /*2470*/  ISETP.GE.OR P0, PT, R12, UR6, P0 ;  /* 0x000000060c007c0c */ /* 0x000fe40008706670 */
[----:B------:R-:W-:Y:S01]  /*2480*/  IADD3.X R5, R13, R5, R3, P1, !PT ;  /* 0x000000050d057210 */ /* 0x000fe20000ffe403 */
[----:B------:R-:W-:-:S04]  /*2490*/  IMAD R7, R21, UR4, RZ ;  /* 0x0000000415077c24 */ /* 0x000fc8000f8e02ff */
[C---:B------:R-:W-:Y:S02]  /*24a0*/  IMAD R7, R20.reuse, UR5, R7 ;  /* 0x0000000514077c24 */ /* 0x040fe4000f8e0207 */
[----:B------:R-:W-:-:S04]  /*24b0*/  IMAD.WIDE.U32 R106, R20, UR4, R4 ;  /* 0x00000004146a7c25 */ /* 0x000fc8000f8e0004 */
[----:B------:R-:W-:Y:S05]  /*24c0*/  @P0 BRA `(.L_x_37) ;  /* 0x0000003c00dc0947 */ /* 0x000fea0003800000 */
[----:B-----5:R-:W-:Y:S01]  /*24d0*/  FSETP.NEU.AND P0, PT, R91, RZ, PT ;  /* 0x000000ff5b00720b */ /* 0x020fe20003f0d000 */
[----:B------:R-:W-:Y:S01]  /*24e0*/  IMAD.IADD R3, R99, 0x1, -R12 ;  /* 0x0000000163037824 */ /* 0x000fe200078e0a0c */
[----:B------:R-:W-:Y:S01]  /*24f0*/  BSSY B0, `(.L_x_37) ;  /* 0x00003f4000007945 */ /* 0x000fe20003800000 */
[----:B------:R-:W-:Y:S02]  /*2500*/  IMAD.IADD R0, R103, 0x1, -R0 ;  /* 0x0000000167007824 */ /* 0x000fe400078e0a00 */
[----:B------:R-:W-:Y:S01]  /*2510*/  IMAD.IADD R115, R107, 0x1, R7 ;  /* 0x000000016b737824 */ /* 0x000fe200078e0207 */
[----:B------:R-:W-:-:S04]  /*2520*/  ISETP.GT.AND P2, PT, R3, RZ, PT ;  /* 0x000000ff0300720c */ /* 0x000fc80003f44270 */
[----:B------:R-:W-:-:S03]  /*2530*/  ISETP.GT.AND P1, PT, R0, RZ, P2 ;  /* 0x000000ff0000720c */ /* 0x000fc60001724270 */
[----:B------:R-:W-:Y:S10]  /*2540*/  @!P0 BRA `(.L_x_38) ;  /* 0x0000002c00208947 */ /* 0x000ff40003800000 */
[----:B------:R-:W0:Y:S01]  /*2550*/  LDC.64 R108, c[0x0][0x5b8] ;  /* 0x00016e00ff6c7b82 */ /* 0x000e220000000a00 */
[----:B------:R-:W-:-:S07]  /*2560*/  ULDC.64 UR4, c[0x0][0x5c0] ;  /* 0x0001700000047ab9 */ /* 0x000fce0000000a00 */
[----:B------:R-:W1:Y:S08]  /*2570*/  LDC.64 R110, c[0x0][0x5b0] ;  /* 0x00016c00ff6e7b82 */ /* 0x000e700000000a00 */
[----:B------:R-:W2:Y:S01]  /*2580*/  LDC.64 R112, c[0x0][0x5a8] ;  /* 0x00016a00ff707b82 */ /* 0x000ea20000000a00 */
[-C--:B0-----:R-:W-:Y:S02]  /*2590*/  IMAD R6, R9, R108.reuse, RZ ;  /* 0x0000006c09067224 */ /* 0x081fe400078e02ff */
[----:B------:R-:W-:-:S04]  /*25a0*/  IMAD.WIDE.U32 R4, R19, R108, R94 ;  /* 0x0000006c13047225 */ /* 0x000fc800078e005e */
[----:B------:R-:W-:Y:S01]  /*25b0*/  IMAD R107, R19, R109, R6 ;  /* 0x0000006d136b7224 */ /* 0x000fe200078e0206 */
[----:B------:R-:W-:Y:S01]  /*25c0*/  IADD3 R6, P0, R12, R4, RZ ;  /* 0x000000040c067210 */ /* 0x000fe20007f1e0ff */
[----:B-1----:R-:W-:-:S03]  /*25d0*/  IMAD R4, R21, R110, RZ ;  /* 0x0000006e15047224 */ /* 0x002fc600078e02ff */
[----:B------:R-:W-:Y:S01]  /*25e0*/  IADD3.X R7, R13, R5, R107, P0, !PT ;  /* 0x000000050d077210 */ /* 0x000fe200007fe46b */
[C---:B------:R-:W-:Y:S02]  /*25f0*/  IMAD R109, R20.reuse, R111, R4 ;  /* 0x0000006f146d7224 */ /* 0x040fe400078e0204 */
[----:B------:R-:W-:-:S04]  /*2600*/  IMAD.WIDE.U32 R4, R20, R110, R6 ;  /* 0x0000006e14047225 */ /* 0x000fc800078e0006 */
[----:B------:R-:W-:Y:S01]  /*2610*/  IMAD.IADD R5, R5, 0x1, R109 ;  /* 0x0000000105057824 */ /* 0x000fe200078e026d */
[----:B--2---:R-:W-:-:S04]  /*2620*/  LEA R10, P0, R4, R112, 0x1 ;  /* 0x00000070040a7211 */ /* 0x004fc800078008ff */
[----:B------:R-:W-:-:S05]  /*2630*/  LEA.HI.X R11, R4, R113, R5, 0x1, P0 ;  /* 0x00000071040b7211 */ /* 0x000fca00000f0c05 */
[----:B------:R-:W2:Y:S01]  /*2640*/  @P1 LDG.E.LTC128B.U16 R18, desc[UR36][R10.64] ;  /* 0x000000240a121981 */ /* 0x000ea2000c1e1520 */
[----:B------:R-:W-:Y:S01]  /*2650*/  IMAD.WIDE.U32 R4, R20, R110, R12 ;  /* 0x0000006e14047225 */ /* 0x000fe200078e000c */
[----:B------:R-:W-:Y:S02]  /*2660*/  BSSY B1, `(.L_x_39) ;  /* 0x0000015000017945 */ /* 0x000fe40003800000 */
[----:B------:R-:W-:-:S04]  /*2670*/  IADD3 R14, P0, R94, R4, RZ ;  /* 0x000000045e0e7210 */ /* 0x000fc80007f1e0ff */
[----:B------:R-:W-:Y:S02]  /*2680*/  IADD3.X R15, R95, R109, R5, P0, !PT ;  /* 0x0000006d5f0f7210 */ /* 0x000fe400007fe405 */
[----:B------:R-:W-:Y:S01]  /*2690*/  LEA R8, P0, R106, UR4, 0x1 ;  /* 0x000000046a087c11 */ /* 0x000fe2000f8008ff */
[----:B------:R-:W-:-:S03]  /*26a0*/  IMAD.WIDE.U32 R14, R19, R108, R14 ;  /* 0x0000006c130e7225 */ /* 0x000fc600078e000e */
[----:B------:R-:W-:Y:S02]  /*26b0*/  LEA.HI.X R9, R106, UR5, R115, 0x1, P0 ;  /* 0x000000056a097c11 */ /* 0x000fe400080f0c73 */
[----:B------:R-:W-:-:S04]  /*26c0*/  ISETP.GT.AND P0, PT, R3, 0x1, PT ;  /* 0x000000010300780c */ /* 0x000fc80003f04270 */
[----:B------:R-:W-:Y:S01]  /*26d0*/  ISETP.GT.AND P3, PT, R0, RZ, P0 ;  /* 0x000000ff0000720c */ /* 0x000fe20000764270 */
[----:B--2---:R-:W-:-:S05]  /*26e0*/  HADD2.F32 R4, -RZ, R18.H0_H0 ;  /* 0x20000012ff047230 */ /* 0x004fca0000004100 */
[----:B------:R-:W-:Y:S01]  /*26f0*/  FMUL R5, R4, R91 ;  /* 0x0000005b04057220 */ /* 0x000fe20000400000 */
[----:B------:R-:W-:-:S03]  /*2700*/  LEA R4, P4, R14, R112, 0x1 ;  /* 0x000000700e047211 */ /* 0x000fc600078808ff */
[----:B------:R-:W-:-:S05]  /*2710*/  FFMA R5, R24, R90, R5 ;  /* 0x0000005a18057223 */ /* 0x000fca0000000005 */
[----:B------:R-:W-:Y:S01]  /*2720*/  F2FP.F16.F32.PACK_AB R10, RZ, R5 ;  /* 0x00000005ff0a723e */ /* 0x000fe200000000ff */
[----:B------:R-:W-:-:S03]  /*2730*/  IMAD.IADD R5, R107, 0x1, R15 ;  /* 0x000000016b057824 */ /* 0x000fc600078e020f */
[----:B------:R-:W-:Y:S01]  /*2740*/  PRMT R11, R10, 0x7610, R11 ;  /* 0x000076100a0b7816 */ /* 0x000fe2000000000b */
[----:B------:R-:W-:Y:S01]  /*2750*/  IMAD.SHL.U32 R10, R110, 0x8, RZ ;  /* 0x000000086e0a7824 */ /* 0x000fe200078e00ff */
[----:B------:R-:W-:-:S03]  /*2760*/  LEA.HI.X R5, R14, R113, R5, 0x1, P4 ;  /* 0x000000710e057211 */ /* 0x000fc600020f0c05 */
[----:B------:R0:W-:Y:S02]  /*2770*/  @P1 STG.E.U16 desc[UR36][R8.64], R11 ;  /* 0x0000000b08001986 */ /* 0x0001e4000c101524 */
[----:B0-----:R-:W-:Y:S01]  /*2780*/  SHF.L.U64.HI R11, R110, 0x3, R111 ;  /* 0x000000036e0b7819 */ /* 0x001fe2000001026f */
[----:B------:R-:W-:Y:S06]  /*2790*/  @!P3 BRA `(.L_x_40) ;  /* 0x000000000004b947 */ /* 0x000fec0003800000 */
[----:B------:R0:W5:Y:S02]  /*27a0*/  LDG.E.LTC128B.U16 R18, desc[UR36][R4.64+0x2] ;  /* 0x0000022404127981 */ /* 0x000164000c1e1520 */
.L_x_40:
[----:B------:R-:W-:Y:S05]  /*27b0*/  BSYNC B1 ;  /* 0x0000000000017941 */ /* 0x000fea0003800000 */
.L_x_39:
[----:B------:R-:W-:Y:S01]  /*27c0*/  IMAD.WIDE.U32 R10, R20, R110, R10 ;  /* 0x0000006e140a7225 */ /* 0x000fe200078e000a */
[----:B------:R-:W-:-:S03]  /*27d0*/  ISETP.GT.AND P2, PT, R0, 0x8, P2 ;  /* 0x000000080000780c */ /* 0x000fc60001744270 */
[----:B-----5:R-:W-:Y:S01]  /*27e0*/  HADD2.F32 R14, -RZ, R18.H0_H0 ;  /* 0x20000012ff0e7230 */ /* 0x020fe20000004100 */
[----:B------:R-:W-:Y:S01]  /*27f0*/  IADD3 R6, P1, R6, R10, RZ ;  /* 0x0000000a06067210 */ /* 0x000fe20007f3e0ff */
[----:B------:R-:W-:-:S03]  /*2800*/  IMAD.IADD R109, R109, 0x1, R11 ;  /* 0x000000016d6d7824 */ /* 0x000fc600078e020b */
[----:B------:R-:W-:Y:S01]  /*2810*/  FMUL R14, R14, R91 ;  /* 0x0000005b0e0e7220 */ /* 0x000fe20000400000 */
[----:B------:R-:W-:-:S03]  /*2820*/  IMAD.X R7, R109, 0x1, R7, P1 ;  /* 0x000000016d077824 */ /* 0x000fc600008e0607 */
[----:B------:R-:W-:Y:S01]  /*2830*/  FFMA R25, R25, R90, R14 ;  /* 0x0000005a19197223 */ /* 0x000fe2000000000e */
[----:B------:R-:W-:-:S04]  /*2840*/  LEA R14, P1, R6, R112, 0x1 ;  /* 0x00000070060e7211 */ /* 0x000fc800078208ff */
[----:B------:R-:W-:Y:S01]  /*2850*/  LEA.HI.X R15, R6, R113, R7, 0x1, P1 ;  /* 0x00000071060f7211 */ /* 0x000fe200008f0c07 */
[----:B------:R-:W-:Y:S01]  /*2860*/  @P3 IMAD.MOV.U32 R6, RZ, RZ, R8 ;  /* 0x000000ffff063224 */ /* 0x000fe200078e0008 */
[----:B------:R-:W-:Y:S01]  /*2870*/  F2FP.F16.F32.PACK_AB R25, RZ, R25 ;  /* 0x00000019ff19723e */ /* 0x000fe200000000ff */
[----:B------:R-:W-:-:S05]  /*2880*/  @P3 IMAD.MOV.U32 R7, RZ, RZ, R9 ;  /* 0x000000ffff073224 */ /* 0x000fca00078e0009 */
[----:B------:R1:W-:Y:S04]  /*2890*/  @P3 STG.E.U16 desc[UR36][R6.64+0x2], R25 ;  /* 0x0000021906003986 */ /* 0x0003e8000c101524 */
[----:B------:R-:W2:Y:S01]  /*28a0*/  @P2 LDG.E.LTC128B.U16 R18, desc[UR36][R14.64] ;  /* 0x000000240e122981 */ /* 0x000ea2000c1e1520 */
[----:B------:R-:W-:Y:S01]  /*28b0*/  IADD3 R12, P1, P3, R94, R10, R12 ;  /* 0x0000000a5e0c7210 */ /* 0x000fe20007b3e00c */
[----:B------:R-:W-:Y:S01]  /*28c0*/  BSSY B1, `(.L_x_41) ;  /* 0x0000011000017945 */ /* 0x000fe20003800000 */
[----:B------:R-:W-:Y:S02]  /*28d0*/  ISETP.GT.AND P0, PT, R0, 0x8, P0 ;  /* 0x000000080000780c */ /* 0x000fe40000704270 */
[----:B------:R-:W-:-:S03]  /*28e0*/  IADD3.X R13, R95, R109, R13, P1, P3 ;  /* 0x0000006d5f0d7210 */ /* 0x000fc60000fe640d */
[----:B------:R-:W-:Y:S01]  /*28f0*/  IMAD.WIDE.U32 R12, R19, R108, R12 ;  /* 0x0000006c130c7225 */ /* 0x000fe200078e000c */
[----:B------:R-:W-:-:S03]  /*2900*/  SHF.L.U64.HI R19, R96, 0x1, R97 ;  /* 0x0000000160137819 */ /* 0x000fc60000010261 */
[----:B------:R-:W-:Y:S01]  /*2910*/  IMAD.IADD R13, R107, 0x1, R13 ;  /* 0x000000016b0d7824 */ /* 0x000fe200078e020d */
[----:B-1----:R-:W-:-:S04]  /*2920*/  LEA R6, P3, R12, R112, 0x1 ;  /* 0x000000700c067211 */ /* 0x002fc800078608ff */
[----:B------:R-:W-:Y:S01]  /*2930*/  LEA.HI.X R7, R12, R113, R13, 0x1, P3 ;  /* 0x000000710c077211 */ /* 0x000fe200018f0c0d */
[----:B--2---:R-:W-:-:S05]  /*2940*/  HADD2.F32 R10, -RZ, R18.H0_H0 ;  /* 0x20000012ff0a7230 */ /* 0x004fca0000004100 */
[----:B------:R-:W-:Y:S01]  /*2950*/  FMUL R11, R10, R91 ;  /* 0x0000005b0a0b7220 */ /* 0x000fe20000400000 */
[----:B------:R-:W-:-:S03]  /*2960*/  LEA R10, P1, R96, R8, 0x1 ;  /* 0x00000008600a7211 */ /* 0x000fc600078208ff */
[----:B------:R-:W-:-:S05]  /*2970*/  FFMA R11, R26, R90, R11 ;  /* 0x0000005a1a0b7223 */ /* 0x000fca000000000b */
[----:B------:R-:W-:Y:S01]  /*2980*/  F2FP.F16.F32.PACK_AB R14, RZ, R11 ;  /* 0x0000000bff0e723e */ /* 0x000fe200000000ff */
[----:B------:R-:W-:-:S05]  /*2990*/  IMAD.X R11, R19, 0x1, R9, P1 ;  /* 0x00000001130b7824 */ /* 0x000fca00008e0609 */
[----:B------:R1:W-:Y:S01]  /*29a0*/  @P2 STG.E.U16 desc[UR36][R10.64], R14 ;  /* 0x0000000e0a002986 */ /* 0x0003e2000c101524 */
[----:B------:R-:W-:Y:S05]  /*29b0*/  @!P0 BRA `(.L_x_42) ;  /* 0x0000000000048947 */ /* 0x000fea0003800000 */
[----:B------:R2:W5:Y:S02]  /*29c0*/  LDG.E.LTC128B.U16 R18, desc[UR36][R6.64+0x2] ;  /* 0x0000022406127981 */ /* 0x000564000c1e1520 */
.L_x_42:
[----:B------:R-:W-:Y:S05]  /*29d0*/  BSYNC B1 ;  /* 0x0000000000017941 */ /* 0x000fea0003800000 */
.L_x_41:
[----:B-----5:R-:W-:Y:S01]  /*29e0*/  HADD2.F32 R12, -RZ, R18.H0_H0 ;  /* 0x20000012ff0c7230 */ /* 0x020fe20000004100 */
[----:B------:R-:W-:Y:S01]  /*29f0*/  ISETP.GT.AND P1, PT, R3, 0x8, PT ;  /* 0x000000080300780c */ /* 0x000fe20003f24270 */
[----:B------:R-:W-:Y:S03]  /*2a00*/  BSSY B1, `(.L_x_43) ;  /* 0x0000008000017945 */ /* 0x000fe60003800000 */
[----:B------:R-:W-:Y:S01]  /*2a10*/  FMUL R12, R12, R91 ;  /* 0x0000005b0c0c7220 */ /* 0x000fe20000400000 */
[----:B------:R-:W-:-:S03]  /*2a20*/  ISETP.GT.AND P2, PT, R0, RZ, P1 ;  /* 0x000000ff0000720c */ /* 0x000fc60000f44270 */
[----:B------:R-:W-:-:S05]  /*2a30*/  FFMA R12, R27, R90, R12 ;  /* 0x0000005a1b0c7223 */ /* 0x000fca000000000c */
[----:B------:R-:W-:-:S05]  /*2a40*/  F2FP.F16.F32.PACK_AB R12, RZ, R12 ;  /* 0x0000000cff0c723e */ /* 0x000fca00000000ff */
[----:B------:R3:W-:Y:S01]  /*2a50*/  @P0 STG.E.U16 desc[UR36][R10.64+0x2], R12 ;  /* 0x0000020c0a000986 */ /* 0x0007e2000c101524 */
[----:B------:R-:W-:Y:S05]  /*2a60*/  @!P2 BRA `(.L_x_44) ;  /* 0x000000000004a947 */ /* 0x000fea0003800000 */
[----:B------:R4:W5:Y:S02]  /*2a70*/  LDG.E.LTC128B.U16 R18, desc[UR36][R4.64+0x10] ;  /* 0x0000102404127981 */ /* 0x000964000c1e1520 */
.L_x_44:
[----:B------:R-:W-:Y:S05]  /*2a80*/  BSYNC B1 ;  /* 0x0000000000017941 */ /* 0x000fea0003800000 */
.L_x_43:
[----:B---3-5:R-:W-:Y:S01]  /*2a90*/  HADD2.F32 R12, -RZ, R18.H0_H0 ;  /* 0x20000012ff0c7230 */ /* 0x028fe20000004100 */
        /* <DEDUP_REMOVED lines=9> */
.L_x_46:
[----:B------:R-:W-:Y:S05]  /*2b30*/  BSYNC B1 ;  /* 0x0000000000017941 */ /* 0x000fea0003800000 */
.L_x_45:
[----:B-----5:R-:W-:Y:S01]  /*2b40*/  HADD2.F32 R12, -RZ, R18.H0_H0 ;  /* 0x20000012ff0c7230 */ /* 0x020fe20000004100 */
[----:B------:R-:W-:Y:S01]  /*2b50*/  ISETP.GT.AND P1, PT, R0, 0x8, P1 ;  /* 0x000000080000780c */ /* 0x000fe20000f24270 */
[----:B------:R-:W-:Y:S03]  /*2b60*/  BSSY B1, `(.L_x_47) ;  /* 0x0000007000017945 */ /* 0x000fe60003800000 */
[----:B------:R-:W-:-:S04]  /*2b70*/  FMUL R12, R12, R91 ;  /* 0x0000005b0c0c7220 */ /* 0x000fc80000400000 */
[----:B------:R-:W-:-:S05]  /*2b80*/  FFMA R12, R29, R90, R12 ;  /* 0x0000005a1d0c7223 */ /* 0x000fca000000000c */
[----:B------:R-:W-:-:S05]  /*2b90*/  F2FP.F16.F32.PACK_AB R12, RZ, R12 ;  /* 0x0000000cff0c723e */ /* 0x000fca00000000ff */
[----:B------:R0:W-:Y:S01]  /*2ba0*/  @P3 STG.E.U16 desc[UR36][R8.64+0x12], R12 ;  /* 0x0000120c08003986 */ /* 0x0001e2000c101524 */
[----:B------:R-:W-:Y:S05]  /*2bb0*/  @!P1 BRA `(.L_x_48) ;  /* 0x0000000000049947 */ /* 0x000fea0003800000 */
[----:B------:R0:W5:Y:S02]  /*2bc0*/  LDG.E.LTC128B.U16 R18, desc[UR36][R6.64+0x10] ;  /* 0x0000102406127981 */ /* 0x000164000c1e1520 */
.L_x_48:
[----:B------:R-:W-:Y:S05]  /*2bd0*/  BSYNC B1 ;  /* 0x0000000000017941 */ /* 0x000fea0003800000 */
.L_x_47:
[----:B0----5:R-:W-:Y:S01]  /*2be0*/  HADD2.F32 R12, -RZ, R18.H0_H0 ;  /* 0x20000012ff0c7230 */ /* 0x021fe20000004100 */
[----:B------:R-:W-:Y:S01]  /*2bf0*/  ISETP.GT.AND P0, PT, R0, 0x8, P0 ;  /* 0x000000080000780c */ /* 0x000fe20000704270 */
[----:B------:R-:W-:Y:S03]  /*2c00*/  BSSY B1, `(.L_x_49) ;  /* 0x0000007000017945 */ /* 0x000fe60003800000 */
[----:B---3--:R-:W-:-:S04]  /*2c10*/  FMUL R13, R12, R91 ;  /* 0x0000005b0c0d7220 */ /* 0x008fc80000400000 */
[----:B------:R-:W-:-:S05]  /*2c20*/  FFMA R13, R30, R90, R13 ;  /* 0x0000005a1e0d7223 */ /* 0x000fca000000000d */
[----:B------:R-:W-:-:S05]  /*2c30*/  F2FP.F16.F32.PACK_AB R13, RZ, R13 ;  /* 0x0000000dff0d723e */ /* 0x000fca00000000ff */
[----:B------:R0:W-:Y:S01]  /*2c40*/  @P1 STG.E.U16 desc[UR36][R10.64+0x10], R13 ;  /* 0x0000100d0a001986 */ /* 0x0001e2000c101524 */
[----:B------:R-:W-:Y:S05]  /*2c50*/  @!P0 BRA `(.L_x_50) ;  /* 0x0000000000048947 */ /* 0x000fea0003800000 */
[----:B------:R3:W5:Y:S02]  /*2c60*/  LDG.E.LTC128B.U16 R18, desc[UR36][R6.64+0x12] ;  /* 0x0000122406127981 */ /* 0x000764000c1e1520 */
.L_x_50:
[----:B------:R-:W-:Y:S05]  /*2c70*/  BSYNC B1 ;  /* 0x0000000000017941 */ /* 0x000fea0003800000 */
.L_x_49:
        /* <DEDUP_REMOVED lines=10> */
.L_x_52:
[----:B------:R-:W-:Y:S05]  /*2d20*/  BSYNC B1 ;  /* 0x0000000000017941 */ /* 0x000fea0003800000 */
.L_x_51:
[----:B0----5:R-:W-:Y:S01]  /*2d30*/  HADD2.F32 R12, -RZ, R18.H0_H0 ;  /* 0x20000012ff0c7230 */ /* 0x021fe20000004100 */
        /* <DEDUP_REMOVED lines=9> */
.L_x_54:
[----:B------:R-:W-:Y:S05]  /*2dd0*/  BSYNC B1 ;  /* 0x0000000000017941 */ /* 0x000fea0003800000 */
.L_x_53:
        /* <DEDUP_REMOVED lines=9> */
.L_x_56:
[----:B------:R-:W-:Y:S05]  /*2e70*/  BSYNC B1 ;  /* 0x0000000000017941 */ /* 0x000fea0003800000 */
.L_x_55:
[----:B0----5:R-:W-:Y:S01]  /*2e80*/  HADD2.F32 R12, -RZ, R18.H0_H0 ;  /* 0x20000012ff0c7230 */ /* 0x021fe20000004100 */
        /* <DEDUP_REMOVED lines=8> */
.L_x_58:
[----:B------:R-:W-:Y:S05]  /*2f10*/  BSYNC B1 ;  /* 0x0000000000017941 */ /* 0x000fea0003800000 */
.L_x_57:
        /* <DEDUP_REMOVED lines=10> */
.L_x_60:
[----:B------:R-:W-:Y:S05]  /*2fc0*/  BSYNC B1 ;  /* 0x0000000000017941 */ /* 0x000fea0003800000 */
.L_x_59:
        /* <DEDUP_REMOVED lines=10> */
.L_x_62:
[----:B------:R-:W-:Y:S05]  /*3070*/  BSYNC B1 ;  /* 0x0000000000017941 */ /* 0x000fea0003800000 */
.L_x_61:
        /* <DEDUP_REMOVED lines=9> */
.L_x_64:
[----:B------:R-:W-:Y:S05]  /*3110*/  BSYNC B1 ;  /* 0x0000000000017941 */ /* 0x000fea0003800000 */
.L_x_63:
        /* <DEDUP_REMOVED lines=9> */
.L_x_66:
[----:B------:R-:W-:Y:S05]  /*31b0*/  BSYNC B1 ;  /* 0x0000000000017941 */ /* 0x000fea0003800000 */
.L_x_65:
        /* <DEDUP_REMOVED lines=10> */
.L_x_68:
[----:B------:R-:W-:Y:S05]  /*3260*/  BSYNC B1 ;  /* 0x0000000000017941 */ /* 0x000fea0003800000 */
.L_x_67:
        /* <DEDUP_REMOVED lines=10> */
.L_x_70:
[----:B------:R-:W-:Y:S05]  /*3310*/  BSYNC B1 ;  /* 0x0000000000017941 */ /* 0x000fea0003800000 */
.L_x_69:
        /* <DEDUP_REMOVED lines=9> */
.L_x_72:
[----:B------:R-:W-:Y:S05]  /*33b0*/  BSYNC B1 ;  /* 0x0000000000017941 */ /* 0x000fea0003800000 */
.L_x_71:
        /* <DEDUP_REMOVED lines=9> */
.L_x_74:
[----:B------:R-:W-:Y:S05]  /*3450*/  BSYNC B1 ;  /* 0x0000000000017941 */ /* 0x000fea0003800000 */
.L_x_73:
        /* <DEDUP_REMOVED lines=10> */
.L_x_76:
[----:B------:R-:W-:Y:S05]  /*3500*/  BSYNC B1 ;  /* 0x0000000000017941 */ /* 0x000fea0003800000 */
.L_x_75:
        /* <DEDUP_REMOVED lines=10> */
.L_x_78:
[----:B------:R-:W-:Y:S05]  /*35b0*/  BSYNC B1 ;  /* 0x0000000000017941 */ /* 0x000fea0003800000 */
.L_x_77:
        /* <DEDUP_REMOVED lines=9> */
.L_x_80:
[----:B------:R-:W-:Y:S05]  /*3650*/  BSYNC B1 ;  /* 0x0000000000017941 */ /* 0x000fea0003800000 */
.L_x_79:
        /* <DEDUP_REMOVED lines=9> */
.L_x_82:
[----:B------:R-:W-:Y:S05]  /*36f0*/  BSYNC B1 ;  /* 0x0000000000017941 */ /* 0x000fea0003800000 */
.L_x_81:
        /* <DEDUP_REMOVED lines=10> */
.L_x_84:
[----:B------:R-:W-:Y:S05]  /*37a0*/  BSYNC B1 ;  /* 0x0000000000017941 */ /* 0x000fea0003800000 */
.L_x_83:
        /* <DEDUP_REMOVED lines=10> */
.L_x_86:
[----:B------:R-:W-:Y:S05]  /*3850*/  BSYNC B1 ;  /* 0x0000000000017941 */ /* 0x000fea0003800000 */
.L_x_85:
        /* <DEDUP_REMOVED lines=9> */
.L_x_88:
[----:B------:R-:W-:Y:S05]  /*38f0*/  BSYNC B1 ;  /* 0x0000000000017941 */ /* 0x000fea0003800000 */
.L_x_87:
        /* <DEDUP_REMOVED lines=9> */
.L_x_90:
[----:B------:R-:W-:Y:S05]  /*3990*/  BSYNC B1 ;  /* 0x0000000000017941 */ /* 0x000fea0003800000 */
.L_x_89:
        /* <DEDUP_REMOVED lines=10> */
.L_x_92:
[----:B------:R-:W-:Y:S05]  /*3a40*/  BSYNC B1 ;  /* 0x0000000000017941 */ /* 0x000fea0003800000 */
.L_x_91:
        /* <DEDUP_REMOVED lines=10> */
.L_x_94:
[----:B------:R-:W-:Y:S05]  /*3af0*/  BSYNC B1 ;  /* 0x0000000000017941 */ /* 0x000fea0003800000 */
.L_x_93:
        /* <DEDUP_REMOVED lines=9> */
.L_x_96:
[----:B------:R-:W-:Y:S05]  /*3b90*/  BSYNC B1 ;  /* 0x0000000000017941 */ /* 0x000fea0003800000 */
.L_x_95:
        /* <DEDUP_REMOVED lines=9> */
.L_x_98:
[----:B------:R-:W-:Y:S05]  /*3c30*/  BSYNC B1 ;  /* 0x0000000000017941 */ /* 0x000fea0003800000 */
.L_x_97:
        /* <DEDUP_REMOVED lines=10> */
.L_x_100:
[----:B------:R-:W-:Y:S05]  /*3ce0*/  BSYNC B1 ;  /* 0x0000000000017941 */ /* 0x000fea0003800000 */
.L_x_99:
        /* <DEDUP_REMOVED lines=10> */
.L_x_102:
[----:B------:R-:W-:Y:S05]  /*3d90*/  BSYNC B1 ;  /* 0x0000000000017941 */ /* 0x000fea0003800000 */
.L_x_101:
        /* <DEDUP_REMOVED lines=9> */
.L_x_104:
[----:B------:R-:W-:Y:S05]  /*3e30*/  BSYNC B1 ;  /* 0x0000000000017941 */ /* 0x000fea0003800000 */
.L_x_103:
        /* <DEDUP_REMOVED lines=9> */
.L_x_106:
[----:B------:R-:W-:Y:S05]  /*3ed0*/  BSYNC B1 ;  /* 0x0000000000017941 */ /* 0x000fea0003800000 */
.L_x_105:
        /* <DEDUP_REMOVED lines=10> */
.L_x_108:
[----:B------:R-:W-:Y:S05]  /*3f80*/  BSYNC B1 ;  /* 0x0000000000017941 */ /* 0x000fea0003800000 */
.L_x_107:
        /* <DEDUP_REMOVED lines=10> */
.L_x_110:
[----:B------:R-:W-:Y:S05]  /*4030*/  BSYNC B1 ;  /* 0x0000000000017941 */ /* 0x000fea0003800000 */
.L_x_109:
        /* <DEDUP_REMOVED lines=9> */
.L_x_112:
[----:B------:R-:W-:Y:S05]  /*40d0*/  BSYNC B1 ;  /* 0x0000000000017941 */ /* 0x000fea0003800000 */
.L_x_111:
        /* <DEDUP_REMOVED lines=9> */
.L_x_114:
[----:B------:R-:W-:Y:S05]  /*4170*/  BSYNC B1 ;  /* 0x0000000000017941 */ /* 0x000fea0003800000 */
.L_x_113:
        /* <DEDUP_REMOVED lines=10> */
.L_x_116:
[----:B------:R-:W-:Y:S05]  /*4220*/  BSYNC B1 ;  /* 0x0000000000017941 */ /* 0x000fea0003800000 */
.L_x_115:
        /* <DEDUP_REMOVED lines=10> */
.L_x_118:
[----:B------:R-:W-:Y:S05]  /*42d0*/  BSYNC B1 ;  /* 0x0000000000017941 */ /* 0x000fea0003800000 */
.L_x_117:
        /* <DEDUP_REMOVED lines=9> */
.L_x_120:
[----:B------:R-:W-:Y:S05]  /*4370*/  BSYNC B1 ;  /* 0x0000000000017941 */ /* 0x000fea0003800000 */
.L_x_119:
        /* <DEDUP_REMOVED lines=9> */
.L_x_122:
[----:B------:R-:W-:Y:S05]  /*4410*/  BSYNC B1 ;  /* 0x0000000000017941 */ /* 0x000fea0003800000 */
.L_x_121:
        /* <DEDUP_REMOVED lines=10> */
.L_x_124:
[----:B------:R-:W-:Y:S05]  /*44c0*/  BSYNC B1 ;  /* 0x0000000000017941 */ /* 0x000fea0003800000 */
.L_x_123:
        /* <DEDUP_REMOVED lines=10> */
.L_x_126:
[----:B------:R-:W-:Y:S05]  /*4570*/  BSYNC B1 ;  /* 0x0000000000017941 */ /* 0x000fea0003800000 */
.L_x_125:
        /* <DEDUP_REMOVED lines=9> */
.L_x_128:
[----:B------:R-:W-:Y:S05]  /*4610*/  BSYNC B1 ;  /* 0x0000000000017941 */ /* 0x000fea0003800000 */
.L_x_127:
        /* <DEDUP_REMOVED lines=9> */
.L_x_130:
[----:B------:R-:W-:Y:S05]  /*46b0*/  BSYNC B1 ;  /* 0x0000000000017941 */ /* 0x000fea0003800000 */
.L_x_129:
        /* <DEDUP_REMOVED lines=10> */
.L_x_132:
[----:B------:R-:W-:Y:S05]  /*4760*/  BSYNC B1 ;  /* 0x0000000000017941 */ /* 0x000fea0003800000 */
.L_x_131:
        /* <DEDUP_REMOVED lines=10> */
.L_x_134:
[----:B------:R-:W-:Y:S05]  /*4810*/  BSYNC B1 ;  /* 0x0000000000017941 */ /* 0x000fea0003800000 */
.L_x_133:
        /* <DEDUP_REMOVED lines=9> */
.L_x_136:
[----:B------:R-:W-:Y:S05]  /*48b0*/  BSYNC B1 ;  /* 0x0000000000017941 */ /* 0x000fea0003800000 */
.L_x_135:
        /* <DEDUP_REMOVED lines=9> */
.L_x_138:
[----:B------:R-:W-:Y:S05]  /*4950*/  BSYNC B1 ;  /* 0x0000000000017941 */ /* 0x000fea0003800000 */
.L_x_137:
        /* <DEDUP_REMOVED lines=10> */
.L_x_140:
[----:B------:R-:W-:Y:S05]  /*4a00*/  BSYNC B1 ;  /* 0x0000000000017941 */ /* 0x000fea0003800000 */
.L_x_139:
        /* <DEDUP_REMOVED lines=10> */
.L_x_142:
[----:B------:R-:W-:Y:S05]  /*4ab0*/  BSYNC B1 ;  /* 0x0000000000017941 */ /* 0x000fea0003800000 */
.L_x_141:
        /* <DEDUP_REMOVED lines=9> */
.L_x_144:
[----:B------:R-:W-:Y:S05]  /*4b50*/  BSYNC B1 ;  /* 0x0000000000017941 */ /* 0x000fea0003800000 */
.L_x_143:
        /* <DEDUP_REMOVED lines=9> */
.L_x_146:
[----:B------:R-:W-:Y:S05]  /*4bf0*/  BSYNC B1 ;  /* 0x0000000000017941 */ /* 0x000fea0003800000 */
.L_x_145:
        /* <DEDUP_REMOVED lines=10> */
.L_x_148:
[----:B------:R-:W-:Y:S05]  /*4ca0*/  BSYNC B1 ;  /* 0x0000000000017941 */ /* 0x000fea0003800000 */
.L_x_147:
        /* <DEDUP_REMOVED lines=10> */
.L_x_150:
[----:B------:R-:W-:Y:S05]  /*4d50*/  BSYNC B1 ;  /* 0x0000000000017941 */ /* 0x000fea0003800000 */
.L_x_149:
        /* <DEDUP_REMOVED lines=9> */
.L_x_152:
[----:B------:R-:W-:Y:S05]  /*4df0*/  BSYNC B1 ;  /* 0x0000000000017941 */ /* 0x000fea0003800000 */
.L_x_151:
        /* <DEDUP_REMOVED lines=9> */
.L_x_154:
[----:B------:R-:W-:Y:S05]  /*4e90*/  BSYNC B1 ;  /* 0x0000000000017941 */ /* 0x000fea0003800000 */
.L_x_153:
        /* <DEDUP_REMOVED lines=10> */
.L_x_156:
[----:B------:R-:W-:Y:S05]  /*4f40*/  BSYNC B1 ;  /* 0x0000000000017941 */ /* 0x000fea0003800000 */
.L_x_155:
        /* <DEDUP_REMOVED lines=10> */
.L_x_158:
[----:B------:R-:W-:Y:S05]  /*4ff0*/  BSYNC B1 ;  /* 0x0000000000017941 */ /* 0x000fea0003800000 */
.L_x_157:
[----:B0---45:R-:W-:Y:S01]  /*5000*/  HADD2.F32 R4, -RZ, R18.H0_H0 ;  /* 0x20000012ff047230 */ /* 0x031fe20000004100 */
        /* <DEDUP_REMOVED lines=8> */
.L_x_160:
[----:B------:R-:W-:Y:S05]  /*5090*/  BSYNC B1 ;  /* 0x0000000000017941 */ /* 0x000fea0003800000 */
.L_x_159:
[----:B0----5:R-:W-:Y:S01]  /*50a0*/  HADD2.F32 R4, -RZ, R18.H0_H0 ;  /* 0x20000012ff047230 */ /* 0x021fe20000004100 */
[----:B------:R-:W-:Y:S01]  /*50b0*/  ISETP.GT.AND P0, PT, R0, 0x8, P0 ;  /* 0x000000080000780c */ /* 0x000fe20000704270 */
[----:B------:R-:W-:Y:S01]  /*50c0*/  @P1 IMAD.MOV.U32 R5, RZ, RZ, R11 ;  /* 0x000000ffff051224 */ /* 0x000fe200078e000b */
[----:B------:R-:W-:Y:S02]  /*50d0*/  BSSY B1, `(.L_x_161) ;  /* 0x0000008000017945 */ /* 0x000fe40003800000 */
[----:B------:R-:W-:Y:S01]  /*50e0*/  FMUL R3, R4, R91 ;  /* 0x0000005b04037220 */ /* 0x000fe20000400000 */
[----:B------:R-:W-:-:S03]  /*50f0*/  @P1 IMAD.MOV.U32 R4, RZ, RZ, R10 ;  /* 0x000000ffff041224 */ /* 0x000fc600078e000a */
[----:B------:R-:W-:-:S05]  /*5100*/  FFMA R3, R86, R90, R3 ;  /* 0x0000005a56037223 */ /* 0x000fca0000000003 */
[----:B------:R-:W-:-:S05]  /*5110*/  F2FP.F16.F32.PACK_AB R3, RZ, R3 ;  /* 0x00000003ff03723e */ /* 0x000fca00000000ff */
[----:B------:R0:W-:Y:S01]  /*5120*/  @P1 STG.E.U16 desc[UR36][R4.64+0xf0], R3 ;  /* 0x0000f00304001986 */ /* 0x0001e2000c101524 */
[----:B------:R-:W-:Y:S05]  /*5130*/  @!P0 BRA `(.L_x_162) ;  /* 0x0000000000048947 */ /* 0x000fea0003800000 */
[----:B------:R0:W5:Y:S02]  /*5140*/  LDG.E.LTC128B.U16 R18, desc[UR36][R6.64+0xf2] ;  /* 0x0000f22406127981 */ /* 0x000164000c1e1520 */
.L_x_162:
[----:B------:R-:W-:Y:S05]  /*5150*/  BSYNC B1 ;  /* 0x0000000000017941 */ /* 0x000fea0003800000 */
.L_x_161:
[----:B------:R-:W-:Y:S05]  /*5160*/  @!P0 BRA `(.L_x_163) ;  /* 0x0000001000b08947 */ /* 0x000fea0003800000 */
[----:B-----5:R-:W-:-:S05]  /*5170*/  HADD2.F32 R18, -RZ, R18.H0_H0 ;  /* 0x20000012ff127230 */ /* 0x020fca0000004100 */
[----:B------:R-:W-:-:S04]  /*5180*/  FMUL R18, R18, R91 ;  /* 0x0000005b12127220 */ /* 0x000fc80000400000 */
[----:B------:R-:W-:-:S05]  /*5190*/  FFMA R18, R87, R90, R18 ;  /* 0x0000005a57127223 */ /* 0x000fca0000000012 */
[----:B------:R-:W-:-:S05]  /*51a0*/  F2FP.F16.F32.PACK_AB R18, RZ, R18 ;  /* 0x00000012ff12723e */ /* 0x000fca00000000ff */
[----:B------:R0:W-:Y:S01]  /*51b0*/  STG.E.U16 desc[UR36][R10.64+0xf2], R18 ;  /* 0x0000f2120a007986 */ /* 0x0001e2000c101524 */
[----:B------:R-:W-:Y:S05]  /*51c0*/  BRA `(.L_x_163) ;  /* 0x0000001000987947 */ /* 0x000fea0003800000 */
.L_x_38:
[----:B------:R-:W-:Y:S01]  /*51d0*/  ISETP.GT.AND P3, PT, R3, 0x1, PT ;  /* 0x000000010300780c */ /* 0x000fe20003f64270 */
[----:B------:R-:W-:Y:S01]  /*51e0*/  ULDC.64 UR4, c[0x0][0x5c0] ;  /* 0x0001700000047ab9 */ /* 0x000fe20000000a00 */
[-C--:B------:R-:W-:Y:S01]  /*51f0*/  FMUL R24, R24, R90.reuse ;  /* 0x0000005a18187220 */ /* 0x080fe20000400000 */
[----:B------:R-:W-:Y:S01]  /*5200*/  LEA R4, P4, R106, UR4, 0x1 ;  /* 0x000000046a047c11 */ /* 0x000fe2000f8808ff */
[-C--:B------:R-:W-:Y:S01]  /*5210*/  FMUL R25, R25, R90.reuse ;  /* 0x0000005a19197220 */ /* 0x080fe20000400000 */
[----:B------:R-:W-:Y:S01]  /*5220*/  ISETP.GT.AND P0, PT, R0, RZ, P3 ;  /* 0x000000ff0000720c */ /* 0x000fe20001f04270 */
[----:B------:R-:W-:Y:S01]  /*5230*/  FMUL R26, R26, R90 ;  /* 0x0000005a1a1a7220 */ /* 0x000fe20000400000 */
[----:B------:R-:W-:Y:S01]  /*5240*/  F2FP.F16.F32.PACK_AB R24, RZ, R24 ;  /* 0x00000018ff18723e */ /* 0x000fe200000000ff */
[-C--:B------:R-:W-:Y:S01]  /*5250*/  FMUL R27, R27, R90.reuse ;  /* 0x0000005a1b1b7220 */ /* 0x080fe20000400000 */
[----:B------:R-:W-:Y:S01]  /*5260*/  LEA.HI.X R5, R106, UR5, R115, 0x1, P4 ;  /* 0x000000056a057c11 */ /* 0x000fe2000a0f0c73 */
[-C--:B------:R-:W-:Y:S01]  /*5270*/  FMUL R28, R28, R90.reuse ;  /* 0x0000005a1c1c7220 */ /* 0x080fe20000400000 */
[----:B------:R-:W-:Y:S01]  /*5280*/  F2FP.F16.F32.PACK_AB R25, RZ, R25 ;  /* 0x00000019ff19723e */ /* 0x000fe200000000ff */
[-C--:B------:R-:W-:Y:S01]  /*5290*/  FMUL R29, R29, R90.reuse ;  /* 0x0000005a1d1d7220 */ /* 0x080fe20000400000 */
[----:B------:R-:W-:Y:S01]  /*52a0*/  ISETP.GT.AND P2, PT, R0, 0x8, P2 ;  /* 0x000000080000780c */ /* 0x000fe20001744270 */
[----:B------:R-:W-:Y:S01]  /*52b0*/  @P1 STG.E.U16 desc[UR36][R4.64], R24 ;  /* 0x0000001804001986 */ /* 0x000fe2000c101524 */
[----:B------:R-:W-:Y:S01]  /*52c0*/  ISETP.GT.AND P1, PT, R3, 0x8, PT ;  /* 0x000000080300780c */ /* 0x000fe20003f24270 */
[----:B------:R-:W-:Y:S01]  /*52d0*/  FMUL R30, R30, R90 ;  /* 0x0000005a1e1e7220 */ /* 0x000fe20000400000 */
[C---:B------:R-:W-:Y:S01]  /*52e0*/  SHF.L.U64.HI R7, R96.reuse, 0x1, R97 ;  /* 0x0000000160077819 */ /* 0x040fe20000010261 */
[----:B------:R-:W-:Y:S01]  /*52f0*/  @P0 STG.E.U16 desc[UR36][R4.64+0x2], R25 ;  /* 0x0000021904000986 */ /* 0x000fe2000c101524 */
[----:B------:R-:W-:Y:S01]  /*5300*/  LEA R6, P5, R96, R4, 0x1 ;  /* 0x0000000460067211 */ /* 0x000fe200078a08ff */
[-C--:B------:R-:W-:Y:S01]  /*5310*/  FMUL R31, R31, R90.reuse ;  /* 0x0000005a1f1f7220 */ /* 0x080fe20000400000 */
[----:B------:R-:W-:Y:S01]  /*5320*/  ISETP.GT.AND P3, PT, R0, 0x8, P3 ;  /* 0x000000080000780c */ /* 0x000fe20001f64270 */
[-C--:B------:R-:W-:Y:S01]  /*5330*/  FMUL R32, R32, R90.reuse ;  /* 0x0000005a20207220 */ /* 0x080fe20000400000 */
[----:B------:R-:W-:Y:S01]  /*5340*/  ISETP.GT.AND P0, PT, R3, 0x9, PT ;  /* 0x000000090300780c */ /* 0x000fe20003f04270 */
[----:B------:R-:W-:Y:S01]  /*5350*/  IMAD.X R7, R7, 0x1, R5, P5 ;  /* 0x0000000107077824 */ /* 0x000fe200028e0605 */
[----:B------:R-:W-:Y:S01]  /*5360*/  ISETP.GT.AND P4, PT, R0, RZ, P1 ;  /* 0x000000ff0000720c */ /* 0x000fe20000f84270 */
[----:B------:R-:W-:Y:S01]  /*5370*/  FMUL R33, R33, R90 ;  /* 0x0000005a21217220 */ /* 0x000fe20000400000 */
[----:B------:R-:W-:Y:S01]  /*5380*/  F2FP.F16.F32.PACK_AB R26, RZ, R26 ;  /* 0x0000001aff1a723e */ /* 0x000fe200000000ff */
[-C--:B------:R-:W-:Y:S01]  /*5390*/  FMUL R34, R34, R90.reuse ;  /* 0x0000005a22227220 */ /* 0x080fe20000400000 */
[----:B------:R-:W-:Y:S01]  /*53a0*/  ISETP.GT.AND P5, PT, R0, RZ, P0 ;  /* 0x000000ff0000720c */ /* 0x000fe200007a4270 */
[----:B------:R-:W-:Y:S01]  /*53b0*/  FMUL R35, R35, R90 ;  /* 0x0000005a23237220 */ /* 0x000fe20000400000 */
[----:B------:R-:W-:Y:S01]  /*53c0*/  F2FP.F16.F32.PACK_AB R27, RZ, R27 ;  /* 0x0000001bff1b723e */ /* 0x000fe200000000ff */
[----:B------:R-:W-:Y:S01]  /*53d0*/  @P2 STG.E.U16 desc[UR36][R6.64], R26 ;  /* 0x0000001a06002986 */ /* 0x000fe2000c101524 */
[----:B------:R-:W-:Y:S01]  /*53e0*/  F2FP.F16.F32.PACK_AB R28, RZ, R28 ;  /* 0x0000001cff1c723e */ /* 0x000fe200000000ff */
[-C--:B------:R-:W-:Y:S01]  /*53f0*/  FMUL R36, R36, R90.reuse ;  /* 0x0000005a24247220 */ /* 0x080fe20000400000 */
[C---:B------:R-:W-:Y:S01]  /*5400*/  ISETP.GT.AND P2, PT, R0.reuse, 0x8, P1 ;  /* 0x000000080000780c */ /* 0x040fe20000f44270 */
[----:B------:R-:W-:Y:S01]  /*5410*/  @P3 STG.E.U16 desc[UR36][R6.64+0x2], R27 ;  /* 0x0000021b06003986 */ /* 0x000fe2000c101524 */
[----:B------:R-:W-:Y:S01]  /*5420*/  ISETP.GT.AND P1, PT, R3, 0x10, PT ;  /* 0x000000100300780c */ /* 0x000fe20003f24270 */
[-C--:B------:R-:W-:Y:S01]  /*5430*/  FMUL R37, R37, R90.reuse ;  /* 0x0000005a25257220 */ /* 0x080fe20000400000 */
[----:B------:R-:W-:Y:S01]  /*5440*/  F2FP.F16.F32.PACK_AB R29, RZ, R29 ;  /* 0x0000001dff1d723e */ /* 0x000fe200000000ff */
[----:B------:R-:W-:Y:S01]  /*5450*/  @P4 STG.E.U16 desc[UR36][R4.64+0x10], R28 ;  /* 0x0000101c04004986 */ /* 0x000fe2000c101524 */
[----:B------:R-:W-:Y:S01]  /*5460*/  ISETP.GT.AND P3, PT, R0, 0x8, P0 ;  /* 0x000000080000780c */ /* 0x000fe20000764270 */
[-C--:B------:R-:W-:Y:S01]  /*5470*/  FMUL R38, R38, R90.reuse ;  /* 0x0000005a26267220 */ /* 0x080fe20000400000 */
[----:B------:R-:W-:Y:S01]  /*5480*/  ISETP.GT.AND P0, PT, R3, 0x11, PT ;  /* 0x000000110300780c */ /* 0x000fe20003f04270 */
[----:B------:R-:W-:Y:S01]  /*5490*/  @P5 STG.E.U16 desc[UR36][R4.64+0x12], R29 ;  /* 0x0000121d04005986 */ /* 0x000fe2000c101524 */
        /* <DEDUP_REMOVED lines=162> */
[----:B------:R-:W-:-:S02]  /*5ec0*/  F2FP.F16.F32.PACK_AB R62, RZ, R62 ;  /* 0x0000003eff3e723e */ /* 0x000fc400000000ff */
[C---:B------:R-:W-:Y:S02]  /*5ed0*/  ISETP.GT.AND P5, PT, R0.reuse, RZ, P0 ;  /* 0x000000ff0000720c */ /* 0x040fe400007a4270 */
[----:B------:R-:W-:Y:S01]  /*5ee0*/  F2FP.F16.F32.PACK_AB R63, RZ, R63 ;  /* 0x0000003fff3f723e */ /* 0x000fe200000000ff */
[----:B------:R-:W-:Y:S01]  /*5ef0*/  @P2 STG.E.U16 desc[UR36][R6.64+0x90], R62 ;  /* 0x0000903e06002986 */ /* 0x000fe2000c101524 */
[----:B------:R-:W-:Y:S02]  /*5f00*/  F2FP.F16.F32.PACK_AB R64, RZ, R64 ;  /* 0x00000040ff40723e */ /* 0x000fe400000000ff */
[C---:B------:R-:W-:Y:S01]  /*5f10*/  ISETP.GT.AND P2, PT, R0.reuse, 0x8, P1 ;  /* 0x000000080000780c */ /* 0x040fe20000f44270 */
[----:B------:R-:W-:Y:S01]  /*5f20*/  @P3 STG.E.U16 desc[UR36][R6.64+0x92], R63 ;  /* 0x0000923f06003986 */ /* 0x000fe2000c101524 */
[----:B------:R-:W-:Y:S02]  /*5f30*/  ISETP.GT.AND P1, PT, R3, 0x58, PT ;  /* 0x000000580300780c */ /* 0x000fe40003f24270 */
[----:B------:R-:W-:Y:S01]  /*5f40*/  F2FP.F16.F32.PACK_AB R65, RZ, R65 ;  /* 0x00000041ff41723e */ /* 0x000fe200000000ff */
[----:B------:R-:W-:Y:S01]  /*5f50*/  @P4 STG.E.U16 desc[UR36][R4.64+0xa0], R64 ;  /* 0x0000a04004004986 */ /* 0x000fe2000c101524 */
[----:B------:R-:W-:-:S02]  /*5f60*/  ISETP.GT.AND P3, PT, R0, 0x8, P0 ;  /* 0x000000080000780c */ /* 0x000fc40000764270 */
[----:B------:R-:W-:Y:S01]  /*5f70*/  ISETP.GT.AND P0, PT, R3, 0x59, PT ;  /* 0x000000590300780c */ /* 0x000fe20003f04270 */
[----:B------:R-:W-:Y:S01]  /*5f80*/  @P5 STG.E.U16 desc[UR36][R4.64+0xa2], R65 ;  /* 0x0000a24104005986 */ /* 0x000fe2000c101524 */
[C---:B------:R-:W-:Y:S02]  /*5f90*/  ISETP.GT.AND P4, PT, R0.reuse, RZ, P1 ;  /* 0x000000ff0000720c */ /* 0x040fe40000f84270 */
[----:B------:R-:W-:Y:S02]  /*5fa0*/  F2FP.F16.F32.PACK_AB R66, RZ, R66 ;  /* 0x00000042ff42723e */ /* 0x000fe400000000ff */
[----:B------:R-:W-:Y:S02]  /*5fb0*/  ISETP.GT.AND P5, PT, R0, RZ, P0 ;  /* 0x000000ff0000720c */ /* 0x000fe400007a4270 */
[----:B------:R-:W-:Y:S01]  /*5fc0*/  F2FP.F16.F32.PACK_AB R67, RZ, R67 ;  /* 0x00000043ff43723e */ /* 0x000fe200000000ff */
[----:B------:R-:W-:Y:S01]  /*5fd0*/  @P2 STG.E.U16 desc[UR36][R6.64+0xa0], R66 ;  /* 0x0000a04206002986 */ /* 0x000fe2000c101524 */
[----:B------:R-:W-:-:S02]  /*5fe0*/  F2FP.F16.F32.PACK_AB R68, RZ, R68 ;  /* 0x00000044ff44723e */ /* 0x000fc400000000ff */
[C---:B------:R-:W-:Y:S01]  /*5ff0*/  ISETP.GT.AND P2, PT, R0.reuse, 0x8, P1 ;  /* 0x000000080000780c */ /* 0x040fe20000f44270 */
[----:B------:R-:W-:Y:S01]  /*6000*/  @P3 STG.E.U16 desc[UR36][R6.64+0xa2], R67 ;  /* 0x0000a24306003986 */ /* 0x000fe2000c101524 */
[C---:B------:R-:W-:Y:S02]  /*6010*/  ISETP.GT.AND P1, PT, R3.reuse, 0x60, PT ;  /* 0x000000600300780c */ /* 0x040fe40003f24270 */
[----:B------:R-:W-:Y:S01]  /*6020*/  F2FP.F16.F32.PACK_AB R69, RZ, R69 ;  /* 0x00000045ff45723e */ /* 0x000fe200000000ff */
[----:B------:R-:W-:Y:S01]  /*6030*/  @P4 STG.E.U16 desc[UR36][R4.64+0xb0], R68 ;  /* 0x0000b04404004986 */ /* 0x000fe2000c101524 */
[C---:B------:R-:W-:Y:S02]  /*6040*/  ISETP.GT.AND P3, PT, R0.reuse, 0x8, P0 ;  /* 0x000000080000780c */ /* 0x040fe40000764270 */
[----:B------:R-:W-:Y:S01]  /*6050*/  ISETP.GT.AND P0, PT, R3, 0x61, PT ;  /* 0x000000610300780c */ /* 0x000fe20003f04270 */
[----:B------:R-:W-:Y:S01]  /*6060*/  @P5 STG.E.U16 desc[UR36][R4.64+0xb2], R69 ;  /* 0x0000b24504005986 */ /* 0x000fe2000c101524 */
[----:B------:R-:W-:-:S02]  /*6070*/  ISETP.GT.AND P4, PT, R0, RZ, P1 ;  /* 0x000000ff0000720c */ /* 0x000fc40000f84270 */
[C---:B------:R-:W-:Y:S02]  /*6080*/  ISETP.GT.AND P5, PT, R0.reuse, RZ, P0 ;  /* 0x000000ff0000720c */ /* 0x040fe400007a4270 */
[----:B------:R-:W-:Y:S02]  /*6090*/  F2FP.F16.F32.PACK_AB R70, RZ, R70 ;  /* 0x00000046ff46723e */ /* 0x000fe400000000ff */
[----:B------:R-:W-:Y:S02]  /*60a0*/  F2FP.F16.F32.PACK_AB R71, RZ, R71 ;  /* 0x00000047ff47723e */ /* 0x000fe400000000ff */
[----:B------:R-:W-:Y:S01]  /*60b0*/  F2FP.F16.F32.PACK_AB R72, RZ, R72 ;  /* 0x00000048ff48723e */ /* 0x000fe200000000ff */
[----:B------:R-:W-:Y:S01]  /*60c0*/  @P2 STG.E.U16 desc[UR36][R6.64+0xb0], R70 ;  /* 0x0000b04606002986 */ /* 0x000fe2000c101524 */
[----:B------:R-:W-:Y:S02]  /*60d0*/  F2FP.F16.F32.PACK_AB R73, RZ, R73 ;  /* 0x00000049ff49723e */ /* 0x000fe400000000ff */
[C---:B------:R-:W-:Y:S01]  /*60e0*/  ISETP.GT.AND P1, PT, R0.reuse, 0x8, P1 ;  /* 0x000000080000780c */ /* 0x040fe20000f24270 */
[----:B------:R-:W-:Y:S01]  /*60f0*/  @P3 STG.E.U16 desc[UR36][R6.64+0xb2], R71 ;  /* 0x0000b24706003986 */ /* 0x000fe2000c101524 */
[----:B------:R-:W-:-:S02]  /*6100*/  ISETP.GT.AND P2, PT, R0, 0x8, P0 ;  /* 0x000000080000780c */ /* 0x000fc40000744270 */
[----:B------:R-:W-:Y:S01]  /*6110*/  F2FP.F16.F32.PACK_AB R74, RZ, R74 ;  /* 0x0000004aff4a723e */ /* 0x000fe200000000ff */
[----:B------:R-:W-:Y:S01]  /*6120*/  @P4 STG.E.U16 desc[UR36][R4.64+0xc0], R72 ;  /* 0x0000c04804004986 */ /* 0x000fe2000c101524 */
[C---:B------:R-:W-:Y:S02]  /*6130*/  ISETP.GT.AND P4, PT, R3.reuse, 0x68, PT ;  /* 0x000000680300780c */ /* 0x040fe40003f84270 */
[----:B------:R-:W-:Y:S01]  /*6140*/  ISETP.GT.AND P0, PT, R3, 0x69, PT ;  /* 0x000000690300780c */ /* 0x000fe20003f04270 */
[----:B------:R-:W-:Y:S01]  /*6150*/  @P5 STG.E.U16 desc[UR36][R4.64+0xc2], R73 ;  /* 0x0000c24904005986 */ /* 0x000fe2000c101524 */
[----:B------:R-:W-:Y:S02]  /*6160*/  ISETP.GT.AND P5, PT, R0, RZ, P4 ;  /* 0x000000ff0000720c */ /* 0x000fe400027a4270 */
[----:B------:R-:W-:Y:S01]  /*6170*/  F2FP.F16.F32.PACK_AB R75, RZ, R75 ;  /* 0x0000004bff4b723e */ /* 0x000fe200000000ff */
[----:B------:R-:W-:Y:S01]  /*6180*/  @P1 STG.E.U16 desc[UR36][R6.64+0xc0], R74 ;  /* 0x0000c04a06001986 */ /* 0x000fe2000c101524 */
[----:B------:R-:W-:-:S02]  /*6190*/  F2FP.F16.F32.PACK_AB R76, RZ, R76 ;  /* 0x0000004cff4c723e */ /* 0x000fc400000000ff */
[C---:B------:R-:W-:Y:S01]  /*61a0*/  ISETP.GT.AND P3, PT, R0.reuse, RZ, P0 ;  /* 0x000000ff0000720c */ /* 0x040fe20000764270 */
[----:B------:R-:W-:Y:S01]  /*61b0*/  @P2 STG.E.U16 desc[UR36][R6.64+0xc2], R75 ;  /* 0x0000c24b06002986 */ /* 0x000fe2000c101524 */
[C---:B------:R-:W-:Y:S02]  /*61c0*/  ISETP.GT.AND P4, PT, R0.reuse, 0x8, P4 ;  /* 0x000000080000780c */ /* 0x040fe40002784270 */
[----:B------:R-:W-:Y:S02]  /*61d0*/  F2FP.F16.F32.PACK_AB R77, RZ, R77 ;  /* 0x0000004dff4d723e */ /* 0x000fe400000000ff */
[----:B------:R-:W-:Y:S01]  /*61e0*/  F2FP.F16.F32.PACK_AB R78, RZ, R78 ;  /* 0x0000004eff4e723e */ /* 0x000fe200000000ff */
[----:B------:R-:W-:Y:S01]  /*61f0*/  @P5 STG.E.U16 desc[UR36][R4.64+0xd0], R76 ;  /* 0x0000d04c04005986 */ /* 0x000fe2000c101524 */
[----:B------:R-:W-:Y:S02]  /*6200*/  ISETP.GT.AND P5, PT, R0, 0x8, P0 ;  /* 0x000000080000780c */ /* 0x000fe400007a4270 */
[----:B------:R-:W-:-:S02]  /*6210*/  F2FP.F16.F32.PACK_AB R79, RZ, R79 ;  /* 0x0000004fff4f723e */ /* 0x000fc400000000ff */
[C---:B------:R-:W-:Y:S01]  /*6220*/  ISETP.GT.AND P2, PT, R3.reuse, 0x71, PT ;  /* 0x000000710300780c */ /* 0x040fe20003f44270 */
[----:B------:R-:W-:Y:S01]  /*6230*/  @P3 STG.E.U16 desc[UR36][R4.64+0xd2], R77 ;  /* 0x0000d24d04003986 */ /* 0x000fe2000c101524 */
[----:B------:R-:W-:Y:S02]  /*6240*/  ISETP.GT.AND P3, PT, R3, 0x70, PT ;  /* 0x000000700300780c */ /* 0x000fe40003f64270 */
[----:B------:R-:W-:Y:S01]  /*6250*/  F2FP.F16.F32.PACK_AB R80, RZ, R80 ;  /* 0x00000050ff50723e */ /* 0x000fe200000000ff */
[----:B------:R-:W-:Y:S01]  /*6260*/  @P4 STG.E.U16 desc[UR36][R6.64+0xd0], R78 ;  /* 0x0000d04e06004986 */ /* 0x000fe2000c101524 */
[C---:B------:R-:W-:Y:S02]  /*6270*/  ISETP.GT.AND P4, PT, R0.reuse, RZ, P2 ;  /* 0x000000ff0000720c */ /* 0x040fe40001784270 */
[----:B------:R-:W-:Y:S01]  /*6280*/  F2FP.F16.F32.PACK_AB R81, RZ, R81 ;  /* 0x00000051ff51723e */ /* 0x000fe200000000ff */
[----:B------:R-:W-:Y:S01]  /*6290*/  @P5 STG.E.U16 desc[UR36][R6.64+0xd2], R79 ;  /* 0x0000d24f06005986 */ /* 0x000fe2000c101524 */
[----:B------:R-:W-:-:S02]  /*62a0*/  ISETP.GT.AND P5, PT, R0, RZ, P3 ;  /* 0x000000ff0000720c */ /* 0x000fc40001fa4270 */
[C---:B------:R-:W-:Y:S02]  /*62b0*/  ISETP.GT.AND P1, PT, R3.reuse, 0x78, PT ;  /* 0x000000780300780c */ /* 0x040fe40003f24270 */
[----:B------:R-:W-:Y:S02]  /*62c0*/  ISETP.GT.AND P0, PT, R3, 0x79, PT ;  /* 0x000000790300780c */ /* 0x000fe40003f04270 */
[C---:B------:R-:W-:Y:S02]  /*62d0*/  ISETP.GT.AND P3, PT, R0.reuse, 0x8, P3 ;  /* 0x000000080000780c */ /* 0x040fe40001f64270 */
[C---:B------:R-:W-:Y:S02]  /*62e0*/  ISETP.GT.AND P2, PT, R0.reuse, 0x8, P2 ;  /* 0x000000080000780c */ /* 0x040fe40001744270 */
[----:B------:R-:W-:Y:S02]  /*62f0*/  F2FP.F16.F32.PACK_AB R82, RZ, R82 ;  /* 0x00000052ff52723e */ /* 0x000fe400000000ff */
[----:B------:R-:W-:Y:S01]  /*6300*/  F2FP.F16.F32.PACK_AB R83, RZ, R83 ;  /* 0x00000053ff53723e */ /* 0x000fe200000000ff */
[----:B------:R-:W-:Y:S01]  /*6310*/  @P5 STG.E.U16 desc[UR36][R4.64+0xe0], R80 ;  /* 0x0000e05004005986 */ /* 0x000fe2000c101524 */
[----:B------:R-:W-:-:S02]  /*6320*/  ISETP.GT.AND P5, PT, R0, RZ, P0 ;  /* 0x000000ff0000720c */ /* 0x000fc400007a4270 */
[C---:B------:R-:W-:Y:S01]  /*6330*/  ISETP.GT.AND P0, PT, R0.reuse, 0x8, P0 ;  /* 0x000000080000780c */ /* 0x040fe20000704270 */
[----:B------:R-:W-:Y:S01]  /*6340*/  @P4 STG.E.U16 desc[UR36][R4.64+0xe2], R81 ;  /* 0x0000e25104004986 */ /* 0x000fe2000c101524 */
[C---:B------:R-:W-:Y:S02]  /*6350*/  ISETP.GT.AND P4, PT, R0.reuse, RZ, P1 ;  /* 0x000000ff0000720c */ /* 0x040fe40000f84270 */
[----:B------:R-:W-:Y:S01]  /*6360*/  ISETP.GT.AND P1, PT, R0, 0x8, P1 ;  /* 0x000000080000780c */ /* 0x000fe20000f24270 */
[----:B------:R-:W-:Y:S01]  /*6370*/  @P3 STG.E.U16 desc[UR36][R6.64+0xe0], R82 ;  /* 0x0000e05206003986 */ /* 0x000fe2000c101524 */
[----:B------:R-:W-:Y:S02]  /*6380*/  F2FP.F16.F32.PACK_AB R84, RZ, R84 ;  /* 0x00000054ff54723e */ /* 0x000fe400000000ff */
[----:B------:R-:W-:Y:S01]  /*6390*/  F2FP.F16.F32.PACK_AB R85, RZ, R85 ;  /* 0x00000055ff55723e */ /* 0x000fe200000000ff */
[----:B------:R-:W-:Y:S01]  /*63a0*/  @P2 STG.E.U16 desc[UR36][R6.64+0xe2], R83 ;  /* 0x0000e25306002986 */ /* 0x000fe2000c101524 */
[----:B------:R-:W-:-:S02]  /*63b0*/  F2FP.F16.F32.PACK_AB R86, RZ, R86 ;  /* 0x00000056ff56723e */ /* 0x000fc400000000ff */
[----:B------:R-:W-:-:S03]  /*63c0*/  F2FP.F16.F32.PACK_AB R87, RZ, R87 ;  /* 0x00000057ff57723e */ /* 0x000fc600000000ff */
[----:B------:R-:W-:Y:S04]  /*63d0*/  @P4 STG.E.U16 desc[UR36][R4.64+0xf0], R84 ;  /* 0x0000f05404004986 */ /* 0x000fe8000c101524 */
[----:B------:R0:W-:Y:S02]  /*63e0*/  @P5 STG.E.U16 desc[UR36][R4.64+0xf2], R85 ;  /* 0x0000f25504005986 */ /* 0x0001e4000c101524 */
[----:B0-----:R-:W-:Y:S02]  /*63f0*/  @P1 IMAD.MOV.U32 R4, RZ, RZ, R6 ;  /* 0x000000ffff041224 */ /* 0x001fe400078e0006 */
[----:B------:R-:W-:-:S05]  /*6400*/  @P1 IMAD.MOV.U32 R5, RZ, RZ, R7 ;  /* 0x000000ffff051224 */ /* 0x000fca00078e0007 */
[----:B------:R0:W-:Y:S04]  /*6410*/  @P1 STG.E.U16 desc[UR36][R4.64+0xf0], R86 ;  /* 0x0000f05604001986 */ /* 0x0001e8000c101524 */
[----:B------:R0:W-:Y:S02]  /*6420*/  @P0 STG.E.U16 desc[UR36][R6.64+0xf2], R87 ;  /* 0x0000f25706000986 */ /* 0x0001e4000c101524 */
.L_x_163:
[----:B------:R-:W-:Y:S05]  /*6430*/  BSYNC B0 ;  /* 0x0000000000007941 */ /* 0x000fea0003800000 */
.L_x_37:
[----:B0-----:R-:W2:Y:S01]  /*6440*/  LDL.64 R4, [R1] ;  /* 0x0000000001047983 */ /* 0x001ea20000100a00 */
[----:B------:R-:W-:Y:S01]  /*6450*/  ULDC.64 UR4, c[0x0][0x650] ;  /* 0x0001940000047ab9 */ /* 0x000fe20000000a00 */
[----:B------:R-:W-:Y:S02]  /*6460*/  IMAD.U32 R0, RZ, RZ, UR44 ;  /* 0x0000002cff007e24 */ /* 0x000fe4000f8e00ff */
[----:B------:R-:W-:Y:S02]  /*6470*/  IMAD.MOV.U32 R22, RZ, RZ, -0x1 ;  /* 0xffffffffff167424 */ /* 0x000fe400078e00ff */
[----:B------:R0:W-:Y:S01]  /*6480*/  SYNCS.ARRIVE.TRANS64.A1T0 RZ, [R0+UR46], RZ ;  /* 0x000000ff00ff79a7 */ /* 0x0001e2000810002e */
[----:B-----5:R-:W-:Y:S02]  /*6490*/  IMAD.MOV.U32 R18, RZ, RZ, -0x1 ;  /* 0xffffffffff127424 */ /* 0x020fe400078e00ff */
[----:B------:R-:W-:Y:S01]  /*64a0*/  IMAD.MOV.U32 R19, RZ, RZ, -0x1 ;  /* 0xffffffffff137424 */ /* 0x000fe200078e00ff */
[----:B0-----:R-:W-:-:S02]  /*64b0*/  PRMT R0, RZ, 0x7610, R0 ;  /* 0x00007610ff007816 */ /* 0x001fc40000000000 */
[----:B--2---:R-:W-:-:S05]  /*64c0*/  LEA R16, P0, R4, R16, 0x1 ;  /* 0x0000001004107211 */ /* 0x004fca00078008ff */
[----:B------:R-:W-:Y:S01]  /*64d0*/  IMAD.X R17, R100, 0x1, R17, P0 ;  /* 0x0000000164117824 */ /* 0x000fe200000e0611 */
[----:B------:R-:W-:-:S04]  /*64e0*/  ISETP.GE.U32.AND P0, PT, R16, UR4, PT ;  /* 0x0000000410007c0c */ /* 0x000fc8000bf06070 */
[----:B------:R-:W-:-:S13]  /*64f0*/  ISETP.GE.U32.AND.EX P0, PT, R17, UR5, PT, P0 ;  /* 0x0000000511007c0c */ /* 0x000fda000bf06100 */
[----:B------:R-:W-:Y:S05]  /*6500*/  @P0 BRA `(.L_x_164) ;  /* 0x00000004004c0947 */ /* 0x000fea0003800000 */
[----:B-1----:R-:W0:Y:S01]  /*6510*/  LDC.64 R10, c[0x0][0x628] ;  /* 0x00018a00ff0a7b82 */ /* 0x002e220000000a00 */
[----:B------:R-:W1:Y:S01]  /*6520*/  S2R R12, SR_CTAID.X ;  /* 0x00000000000c7919 */ /* 0x000e620000002500 */
[----:B------:R-:W-:Y:S02]  /*6530*/  IMAD.MOV.U32 R8, RZ, RZ, R16 ;  /* 0x000000ffff087224 */ /* 0x000fe400078e0010 */
[----:B------:R-:W-:Y:S01]  /*6540*/  IMAD.MOV.U32 R9, RZ, RZ, R17 ;  /* 0x000000ffff097224 */ /* 0x000fe200078e0011 */
[----:B------:R-:W2:Y:S03]  /*6550*/  S2R R18, SR_CTAID.Y ;  /* 0x0000000000127919 */ /* 0x000ea60000002600 */
[----:B------:R-:W1:Y:S08]  /*6560*/  LDC R0, c[0x0][0x630] ;  /* 0x00018c00ff007b82 */ /* 0x000e700000000800 */
[----:B------:R-:W1:Y:S01]  /*6570*/  LDC.64 R14, c[0x0][0x620] ;  /* 0x00018800ff0e7b82 */ /* 0x000e620000000a00 */
[----:B0-----:R-:W-:-:S04]  /*6580*/  ISETP.NE.U32.AND P0, PT, R10, RZ, PT ;  /* 0x000000ff0a00720c */ /* 0x001fc80003f05070 */
[----:B------:R-:W-:-:S13]  /*6590*/  ISETP.NE.AND.EX P0, PT, R11, RZ, PT, P0 ;  /* 0x000000ff0b00720c */ /* 0x000fda0003f05300 */
[----:B-12---:R-:W-:Y:S05]  /*65a0*/  @!P0 BRA `(.L_x_165) ;  /* 0x0000000000288947 */ /* 0x006fea0003800000 */
[----:B------:R-:W0:Y:S02]  /*65b0*/  LDC R3, c[0x0][0x634] ;  /* 0x00018d00ff037b82 */ /* 0x000e240000000800 */
[----:B0-----:R-:W-:-:S05]  /*65c0*/  IADD3 R3, P0, R16, R3, RZ ;  /* 0x0000000310037210 */ /* 0x001fca0007f1e0ff */
[----:B------:R-:W-:-:S04]  /*65d0*/  IMAD.X R13, RZ, RZ, R17, P0 ;  /* 0x000000ffff0d7224 */ /* 0x000fc800000e0611 */
[----:B------:R-:W-:-:S04]  /*65e0*/  IMAD.WIDE.U32 R4, R13, R10, RZ ;  /* 0x0000000a0d047225 */ /* 0x000fc800078e00ff */
[----:B---34-:R-:W-:-:S04]  /*65f0*/  IMAD.WIDE.U32 R6, P0, R3, R11, R4 ;  /* 0x0000000b03067225 */ /* 0x018fc80007800004 */
[----:B------:R-:W-:-:S04]  /*6600*/  IMAD.WIDE.U32 R4, R3, R10, RZ ;  /* 0x0000000a03047225 */ /* 0x000fc800078e00ff */
[----:B------:R-:W-:Y:S01]  /*6610*/  IMAD.X R9, RZ, RZ, RZ, P0 ;  /* 0x000000ffff097224 */ /* 0x000fe200000e06ff */
[----:B------:R-:W-:Y:S01]  /*6620*/  IADD3 RZ, P0, R5, R6, RZ ;  /* 0x0000000605ff7210 */ /* 0x000fe20007f1e0ff */
[----:B------:R-:W-:-:S04]  /*6630*/  IMAD.MOV.U32 R8, RZ, RZ, R7 ;  /* 0x000000ffff087224 */ /* 0x000fc800078e0007 */
[----:B------:R-:W-:-:S08]  /*6640*/  IMAD.WIDE.U32.X R8, R13, R11, R8, P0 ;  /* 0x0000000b0d087225 */ /* 0x000fd000000e0408 */
.L_x_165:
[-CC-:B------:R-:W-:Y:S01]  /*6650*/  SHF.R.U64 R19, R8, R0.reuse, R9.reuse ;  /* 0x0000000008137219 */ /* 0x180fe20000001209 */
[----:B------:R-:W0:Y:S01]  /*6660*/  LDC.64 R24, c[0x0][0x640] ;  /* 0x00019000ff187b82 */ /* 0x000e220000000a00 */
[----:B------:R-:W-:Y:S01]  /*6670*/  SHF.R.U32.HI R0, RZ, R0, R9 ;  /* 0x00000000ff007219 */ /* 0x000fe20000011609 */
[----:B------:R-:W-:Y:S01]  /*6680*/  ULDC UR4, c[0x0][0x150] ;  /* 0x0000540000047ab9 */ /* 0x000fe20000000800 */
[----:B------:R-:W-:Y:S02]  /*6690*/  IADD3 R3, P0, RZ, -R19, RZ ;  /* 0x80000013ff037210 */ /* 0x000fe40007f1e0ff */
[----:B---34-:R-:W-:-:S03]  /*66a0*/  I2FP.F32.U32 R7, R12 ;  /* 0x0000000c00077245 */ /* 0x018fc60000201000 */
[----:B------:R-:W1:Y:S01]  /*66b0*/  LDC R6, c[0x0][0x618] ;  /* 0x00018600ff067b82 */ /* 0x000e620000000800 */
[----:B------:R-:W-:Y:S02]  /*66c0*/  IMAD.X R5, RZ, RZ, ~R0, P0 ;  /* 0x000000ffff057224 */ /* 0x000fe400000e0e00 */
[----:B------:R-:W-:Y:S01]  /*66d0*/  FMUL R7, R7, UR4 ;  /* 0x0000000407077c20 */ /* 0x000fe20008400000 */
[----:B------:R-:W-:Y:S01]  /*66e0*/  ULDC UR4, c[0x0][0x154] ;  /* 0x0000550000047ab9 */ /* 0x000fe20000000800 */
[-C--:B------:R-:W-:Y:S02]  /*66f0*/  IMAD R0, R5, R14.reuse, RZ ;  /* 0x0000000e05007224 */ /* 0x080fe400078e02ff */
[C---:B------:R-:W-:Y:S01]  /*6700*/  IMAD.WIDE.U32 R4, R3.reuse, R14, R16 ;  /* 0x0000000e03047225 */ /* 0x040fe200078e0010 */
[----:B------:R-:W2:Y:S01]  /*6710*/  LDC R8, c[0x0][0x608] ;  /* 0x00018200ff087b82 */ /* 0x000ea20000000800 */
[----:B------:R-:W3:Y:S02]  /*6720*/  F2I.U32.TRUNC.NTZ R7, R7 ;  /* 0x0000000700077305 */ /* 0x000ee4000020f000 */
[----:B------:R-:W-:Y:S01]  /*6730*/  IMAD R3, R3, R15, R0 ;  /* 0x0000000f03037224 */ /* 0x000fe200078e0200 */
[----:B------:R-:W-:-:S03]  /*6740*/  I2FP.F32.U32 R0, R18 ;  /* 0x0000001200007245 */ /* 0x000fc60000201000 */
[----:B------:R-:W-:Y:S01]  /*6750*/  IMAD.IADD R3, R5, 0x1, R3 ;  /* 0x0000000105037824 */ /* 0x000fe200078e0203 */
[----:B------:R-:W4:Y:S01]  /*6760*/  LDC R11, c[0x0][0x658] ;  /* 0x00019600ff0b7b82 */ /* 0x000f220000000800 */
[----:B0-----:R-:W-:-:S04]  /*6770*/  ISETP.NE.U32.AND P0, PT, R24, RZ, PT ;  /* 0x000000ff1800720c */ /* 0x001fc80003f05070 */
[----:B------:R-:W-:-:S03]  /*6780*/  ISETP.NE.AND.EX P0, PT, R25, RZ, PT, P0 ;  /* 0x000000ff1900720c */ /* 0x000fc60003f05300 */
[----:B------:R-:W0:Y:S01]  /*6790*/  LDC R9, c[0x0][0x144] ;  /* 0x00005100ff097b82 */ /* 0x000e220000000800 */
[-C--:B-1----:R-:W-:Y:S01]  /*67a0*/  SHF.R.U64 R10, R4, R6.reuse, R3 ;  /* 0x00000006040a7219 */ /* 0x082fe20000001203 */
[----:B---3--:R-:W-:Y:S01]  /*67b0*/  IMAD.MOV R7, RZ, RZ, -R7 ;  /* 0x000000ffff077224 */ /* 0x008fe200078e0a07 */
[----:B------:R-:W-:Y:S01]  /*67c0*/  SHF.R.U32.HI R3, RZ, R6, R3 ;  /* 0x00000006ff037219 */ /* 0x000fe20000011603 */
[----:B------:R-:W-:-:S04]  /*67d0*/  FMUL R6, R0, UR4 ;  /* 0x0000000400067c20 */ /* 0x000fc80008400000 */
[----:B------:R-:W1:Y:S01]  /*67e0*/  LDC R21, c[0x0][0x148] ;  /* 0x00005200ff157b82 */ /* 0x000e620000000800 */
[----:B------:R3:W0:Y:S01]  /*67f0*/  F2I.U32.TRUNC.NTZ R14, R6 ;  /* 0x00000006000e7305 */ /* 0x000622000020f000 */
[-CC-:B--2---:R-:W-:Y:S02]  /*6800*/  SHF.R.U64 R13, R10, R8.reuse, R3.reuse ;  /* 0x000000080a0d7219 */ /* 0x184fe40000001203 */
[----:B------:R-:W-:-:S04]  /*6810*/  SHF.R.U32.HI R0, RZ, R8, R3 ;  /* 0x00000008ff007219 */ /* 0x000fc80000011603 */
[----:B------:R-:W2:Y:S01]  /*6820*/  LDC R20, c[0x0][0x648] ;  /* 0x00019200ff147b82 */ /* 0x000ea20000000800 */
[-CC-:B----4-:R-:W-:Y:S02]  /*6830*/  SHF.R.U64 R15, R13, R11.reuse, R0.reuse ;  /* 0x0000000b0d0f7219 */ /* 0x190fe40000001200 */
[----:B------:R-:W-:-:S03]  /*6840*/  SHF.R.U32.HI R5, RZ, R11, R0 ;  /* 0x0000000bff057219 */ /* 0x000fc60000011600 */
[----:B------:R-:W-:Y:S02]  /*6850*/  IMAD.MOV.U32 R4, RZ, RZ, R15 ;  /* 0x000000ffff047224 */ /* 0x000fe400078e000f */
[----:B------:R-:W4:Y:S01]  /*6860*/  LDC R26, c[0x0][0x638] ;  /* 0x00018e00ff1a7b82 */ /* 0x000f220000000800 */
[----:B0-----:R-:W-:-:S07]  /*6870*/  IMAD R22, R9, R7, R12 ;  /* 0x0000000709167224 */ /* 0x001fce00078e020c */
[----:B------:R-:W0:Y:S08]  /*6880*/  LDC R27, c[0x0][0x610] ;  /* 0x00018400ff1b7b82 */ /* 0x000e300000000800 */
[----:B------:R-:W0:Y:S01]  /*6890*/  LDC R28, c[0x0][0x600] ;  /* 0x00018000ff1c7b82 */ /* 0x000e220000000800 */
[----:B-123--:R-:W-:Y:S05]  /*68a0*/  @!P0 BRA `(.L_x_166) ;  /* 0x0000000000288947 */ /* 0x00efea0003800000 */
[----:B------:R-:W1:Y:S02]  /*68b0*/  LDC R0, c[0x0][0x64c] ;  /* 0x00019300ff007b82 */ /* 0x000e640000000800 */
[----:B-1----:R-:W-:-:S05]  /*68c0*/  IADD3 R3, P0, R15, R0, RZ ;  /* 0x000000000f037210 */ /* 0x002fca0007f1e0ff */
        /* <DEDUP_REMOVED lines=8> */
.L_x_166:
[----:B------:R-:W-:Y:S01]  /*6950*/  ISETP.NE.AND P0, PT, R2, 0x1, PT ;  /* 0x000000010200780c */ /* 0x000fe20003f05270 */
[----:B------:R-:W-:Y:S01]  /*6960*/  IMAD.MOV R14, RZ, RZ, -R14 ;  /* 0x000000ffff0e7224 */ /* 0x000fe200078e0a0e */
[----:B------:R-:W-:Y:S02]  /*6970*/  SHF.R.U64 R0, R4, R20, R5 ;  /* 0x0000001404007219 */ /* 0x000fe40000001205 */
[----:B------:R-:W-:Y:S02]  /*6980*/  LOP3.LUT R3, R13, R102, RZ, 0xc0, !PT ;  /* 0x000000660d037212 */ /* 0x000fe400078ec0ff */
[----:B------:R-:W-:Y:S01]  /*6990*/  LOP3.LUT R5, R10, R101, RZ, 0xc0, !PT ;  /* 0x000000650a057212 */ /* 0x000fe200078ec0ff */
[----:B------:R-:W-:Y:S02]  /*69a0*/  IMAD.MOV R4, RZ, RZ, -R0 ;  /* 0x000000ffff047224 */ /* 0x000fe400078e0a00 */
[----:B------:R-:W-:Y:S02]  /*69b0*/  IMAD R3, R98, R0, R3 ;  /* 0x0000000062037224 */ /* 0x000fe400078e0203 */
[----:B----4-:R-:W-:-:S02]  /*69c0*/  IMAD R0, R4, R26, R15 ;  /* 0x0000001a04007224 */ /* 0x010fc400078e020f */
[----:B------:R-:W-:Y:S02]  /*69d0*/  @P0 IMAD R22, R21, R14, R18 ;  /* 0x0000000e15160224 */ /* 0x000fe400078e0212 */
[----:B------:R-:W-:Y:S02]  /*69e0*/  IMAD.MOV.U32 R4, RZ, RZ, 0x1 ;  /* 0x00000001ff047424 */ /* 0x000fe400078e00ff */
[----:B0-----:R-:W-:Y:S02]  /*69f0*/  IMAD R22, R3, R27, R22 ;  /* 0x0000001b03167224 */ /* 0x001fe400078e0216 */
[----:B------:R-:W-:Y:S01]  /*6a00*/  IMAD R3, R0, R28, R5 ;  /* 0x0000001c00037224 */ /* 0x000fe200078e0205 */
[----:B------:R-:W-:-:S04]  /*6a10*/  PRMT R0, R4, 0x7610, R0 ;  /* 0x0000761004007816 */ /* 0x000fc80000000000 */
[----:B------:R-:W-:Y:S02]  /*6a20*/  SEL R18, R3, R22, !P0 ;  /* 0x0000001603127207 */ /* 0x000fe40004000000 */
[----:B------:R-:W-:-:S07]  /*6a30*/  SEL R22, R22, R3, !P0 ;  /* 0x0000000316167207 */ /* 0x000fce0004000000 */
.L_x_164:
[----:B------:R-:W-:Y:S01]  /*6a40*/  LOP3.LUT P0, RZ, R0, 0xff, RZ, 0xc0, !PT ;  /* 0x000000ff00ff7812 */ /* 0x000fe2000780c0ff */
[----:B------:R-:W-:Y:S01]  /*6a50*/  UIMAD.WIDE.U32 UR4, UR38, 0x38e38e39, URZ ;  /* 0x38e38e39260478a5 */ /* 0x000fe2000f8e003f */
[----:B------:R-:W-:-:S03]  /*6a60*/  LOP3.LUT R105, R105, 0x1, RZ, 0x3c, !PT ;  /* 0x0000000169697812 */ /* 0x000fc600078e3cff */
[----:B------:R-:W-:-:S04]  /*6a70*/  USHF.R.U32.HI UR4, URZ, 0x1, UR5 ;  /* 0x000000013f047899 */ /* 0x000fc80008011605 */
[----:B------:R-:W-:-:S04]  /*6a80*/  UIMAD UR38, UR4, -0x9, UR38 ;  /* 0xfffffff7042678a4 */ /* 0x000fc8000f8e0226 */
[----:B------:R-:W-:Y:S08]  /*6a90*/  @P0 BRA `(.L_x_167) ;  /* 0xffffffac006c0947 */ /* 0x000ff0000383ffff */
[----:B------:R-:W-:Y:S05]  /*6aa0*/  EXIT ;  /* 0x000000000000794d */ /* 0x000fea0003800000 */
.L_x_18:
[----:B------:R-:W-:-:S08]  /*6ab0*/  ISETP.NE.AND P0, PT, R9, RZ, PT ;  /* 0x000000ff0900720c */ /* 0x000fd00003f05270 */
[----:B0-----:R-:W0:-:S00]  /*6ac0*/  USETMAXREG.DEALLOC.CTAPOOL 0x28 ;  /* 0x00000028000079c8 */ /* 0x001e0000080e0500 */
[----:B------:R-:W-:Y:S05]  /*6ad0*/  @P0 EXIT ;  /* 0x000000000000094d */ /* 0x000fea0003800000 */
[----:B0-----:R-:W-:Y:S01]  /*6ae0*/  LOP3.LUT P0, RZ, R3, 0xff, RZ, 0xc0, !PT ;  /* 0x000000ff03ff7812 */ /* 0x001fe2000780c0ff */
[----:B------:R-:W-:Y:S02]  /*6af0*/  IMAD.MOV.U32 R3, RZ, RZ, 0x1 ;  /* 0x00000001ff037424 */ /* 0x000fe400078e00ff */
[----:B------:R-:W-:-:S10]  /*6b00*/  IMAD.MOV.U32 R8, RZ, RZ, RZ ;  /* 0x000000ffff087224 */ /* 0x000fd400078e00ff */
[----:B------:R-:W-:Y:S05]  /*6b10*/  @!P0 BRA `(.L_x_168) ;  /* 0x0000000c00688947 */ /* 0x000fea0003800000 */
[----:B------:R-:W0:Y:S01]  /*6b20*/  S2UR UR9, SR_CgaCtaId ;  /* 0x00000000000979c3 */ /* 0x000e220000008800 */
[----:B------:R-:W-:Y:S01]  /*6b30*/  ULDC UR5, c[0x0][0x658] ;  /* 0x0001960000057ab9 */ /* 0x000fe20000000800 */
[----:B------:R-:W-:Y:S01]  /*6b40*/  UMOV UR10, 0xffffffff ;  /* 0xffffffff000a7882 */ /* 0x000fe20000000000 */
[----:B------:R-:W-:Y:S01]  /*6b50*/  UMOV UR11, 0x1 ;  /* 0x00000001000b7882 */ /* 0x000fe20000000000 */
[----:B------:R-:W-:Y:S01]  /*6b60*/  USHF.L.U32 UR10, UR10, UR5, URZ ;  /* 0x000000050a0a7299 */ /* 0x000fe2000800063f */
[----:B------:R-:W-:Y:S01]  /*6b70*/  LOP3.LUT P0, RZ, R4, 0x1f, RZ, 0xc0, !PT ;  /* 0x0000001f04ff7812 */ /* 0x000fe2000780c0ff */
[----:B------:R-:W-:Y:S01]  /*6b80*/  BSSY B0, `(.L_x_168) ;  /* 0x00000d3000007945 */ /* 0x000fe20003800000 */
[C---:B------:R-:W-:Y:S01]  /*6b90*/  ISETP.NE.AND P2, PT, R5.reuse, RZ, PT ;  /* 0x000000ff0500720c */ /* 0x040fe20003f45270 */
[----:B------:R-:W-:Y:S01]  /*6ba0*/  ULOP3.LUT UR13, URZ, UR10, URZ, 0x33, !UPT ;  /* 0x0000000a3f0d7292 */ /* 0x000fe2000f8e333f */
[----:B------:R-:W-:Y:S01]  /*6bb0*/  ISETP.NE.OR P0, PT, R5, RZ, !P0 ;  /* 0x000000ff0500720c */ /* 0x000fe20004705670 */
[----:B------:R-:W-:Y:S01]  /*6bc0*/  IMAD.MOV.U32 R10, RZ, RZ, 0x1 ;  /* 0x00000001ff0a7424 */ /* 0x000fe200078e00ff */
[----:B------:R-:W-:Y:S01]  /*6bd0*/  LOP3.LUT R9, R23, 0x2, RZ, 0xfc, !PT ;  /* 0x0000000217097812 */ /* 0x000fe200078efcff */
[----:B------:R-:W-:Y:S01]  /*6be0*/  IMAD.MOV.U32 R3, RZ, RZ, 0x1 ;  /* 0x00000001ff037424 */ /* 0x000fe200078e00ff */
[----:B------:R-:W-:Y:S01]  /*6bf0*/  ULDC UR4, c[0x0][0x600] ;  /* 0x0001800000047ab9 */ /* 0x000fe20000000800 */
[----:B------:R-:W-:Y:S01]  /*6c00*/  IMAD.MOV.U32 R8, RZ, RZ, RZ ;  /* 0x000000ffff087224 */ /* 0x000fe200078e00ff */
[----:B------:R-:W-:Y:S01]  /*6c10*/  UMOV UR18, 0x5 ;  /* 0x0000000500127882 */ /* 0x000fe20000000000 */
[----:B------:R-:W-:-:S02]  /*6c20*/  UIADD3 UR26, UR40, 0x1, URZ ;  /* 0x00000001281a7890 */ /* 0x000fc4000fffe03f */
[----:B------:R-:W-:Y:S02]  /*6c30*/  UIADD3 UR4, UR4, -0x1, URZ ;  /* 0xffffffff04047890 */ /* 0x000fe4000fffe03f */
[----:B------:R-:W-:Y:S01]  /*6c40*/  USHF.L.U32 UR5, UR11, UR5, URZ ;  /* 0x000000050b057299 */ /* 0x000fe2000800063f */
[----:B------:R-:W-:Y:S01]  /*6c50*/  ULDC.64 UR24, c[0x0][0x198] ;  /* 0x0000660000187ab9 */ /* 0x000fe20000000a00 */
[----:B0-----:R-:W-:Y:S02]  /*6c60*/  ULOP3.LUT UR8, UR9, 0x1, URZ, 0xc0, !UPT ;  /* 0x0000000109087892 */ /* 0x001fe4000f8ec03f */
[----:B------:R-:W-:Y:S02]  /*6c70*/  USHF.R.U32.HI UR27, URZ, 0x1, UR9 ;  /* 0x000000013f1b7899 */ /* 0x000fe40008011609 */
[----:B------:R-:W-:Y:S02]  /*6c80*/  USHF.L.U32 UR6, UR9, 0x6, URZ ;  /* 0x0000000609067899 */ /* 0x000fe4000800063f */
[----:B------:R-:W-:-:S02]  /*6c90*/  USHF.L.U32 UR7, UR9, 0xc, URZ ;  /* 0x0000000c09077899 */ /* 0x000fc4000800063f */
[----:B------:R-:W-:Y:S02]  /*6ca0*/  ULOP3.LUT UR9, UR9, 0xfffffffe, URZ, 0xc0, !UPT ;  /* 0xfffffffe09097892 */ /* 0x000fe4000f8ec03f */
[----:B------:R-:W-:Y:S02]  /*6cb0*/  UISETP.GT.U32.AND UP0, UPT, UR8, 0xffff, UPT ;  /* 0x0000ffff0800788c */ /* 0x000fe4000bf04070 */
[----:B------:R-:W-:Y:S02]  /*6cc0*/  USHF.L.U32 UR10, UR11, UR9, URZ ;  /* 0x000000090b0a7299 */ /* 0x000fe4000800063f */
[----:B------:R-:W-:Y:S02]  /*6cd0*/  ULOP3.LUT UR9, UR9, 0x1, URZ, 0xfc, !UPT ;  /* 0x0000000109097892 */ /* 0x000fe4000f8efc3f */
[----:B------:R-:W-:Y:S02]  /*6ce0*/  USEL UR8, UR8, 0xffff, !UP0 ;  /* 0x0000ffff08087887 */ /* 0x000fe4000c000000 */
[----:B------:R-:W-:-:S02]  /*6cf0*/  USHF.L.U32 UR9, UR11, UR9, URZ ;  /* 0x000000090b097299 */ /* 0x000fc4000800063f */
[----:B------:R-:W-:Y:S02]  /*6d00*/  ULOP3.LUT UR8, UR8, 0xffff, URZ, 0xc0, !UPT ;  /* 0x0000ffff08087892 */ /* 0x000fe4000f8ec03f */
[----:B------:R-:W-:Y:S02]  /*6d10*/  ULOP3.LUT UR6, UR6, 0x40, URZ, 0xc0, !UPT ;  /* 0x0000004006067892 */ /* 0x000fe4000f8ec03f */
[----:B------:R-:W-:Y:S02]  /*6d20*/  ULOP3.LUT UR7, UR7, 0x1000, URZ, 0xc0, !UPT ;  /* 0x0000100007077892 */ /* 0x000fe4000f8ec03f */
[----:B------:R-:W-:Y:S02]  /*6d30*/  ULOP3.LUT UR19, UR10, UR9, URZ, 0xfc, !UPT ;  /* 0x000000090a137292 */ /* 0x000fe4000f8efc3f */
[----:B------:R-:W-:-:S12]  /*6d40*/  USHF.L.U32 UR18, UR18, UR8, URZ ;  /* 0x0000000812127299 */ /* 0x000fd8000800063f */
.L_x_180:
[----:B------:R-:W-:-:S03]  /*6d50*/  UMOV UR8, 0xffffffff ;  /* 0xffffffff00087882 */ /* 0x000fc60000000000 */
[----:B------:R-:W-:Y:S05]  /*6d60*/  BRA.DIV UR8, `(.L_x_169) ;  /* 0x0000001208a47947 */ /* 0x000fea000b800000 */
[----:B------:R-:W-:-:S13]  /*6d70*/  ELECT P6, URZ, PT ;  /* 0x00000000003f782f */ /* 0x000fda00038c0000 */
.L_x_198:
[----:B------:R-:W0:Y:S01]  /*6d80*/  LDC R4, c[0x0][0x28c] ;  /* 0x0000a300ff047b82 */ /* 0x000e220000000800 */
[----:B------:R-:W-:Y:S01]  /*6d90*/  BSSY B1, `(.L_x_170) ;  /* 0x000003d000017945 */ /* 0x000fe20003800000 */
[----:B0-----:R-:W-:-:S13]  /*6da0*/  ISETP.LT.OR P6, PT, R4, 0x1, !P6 ;  /* 0x000000010400780c */ /* 0x001fda00077c1670 */
[----:B------:R-:W-:Y:S05]  /*6db0*/  @P6 BRA `(.L_x_171) ;  /* 0x0000000000e86947 */ /* 0x000fea0003800000 */
[----:B------:R-:W-:Y:S01]  /*6dc0*/  LEA R22, R22, UR27, 0x1 ;  /* 0x0000001b16167c11 */ /* 0x000fe2000f8e08ff */
[----:B------:R-:W-:Y:S01]  /*6dd0*/  IMAD.MOV.U32 R12, RZ, RZ, RZ ;  /* 0x000000ffff0c7224 */ /* 0x000fe200078e00ff */
[----:B------:R-:W-:Y:S01]  /*6de0*/  LEA R18, R18, UR6, 0x7 ;  /* 0x0000000612127c11 */ /* 0x000fe2000f8e38ff */
[----:B------:R-:W-:Y:S02]  /*6df0*/  IMAD.U32 R14, RZ, RZ, UR26 ;  /* 0x0000001aff0e7e24 */ /* 0x000fe4000f8e00ff */
[----:B------:R-:W-:Y:S02]  /*6e00*/  IMAD.MOV.U32 R4, RZ, RZ, R3 ;  /* 0x000000ffff047224 */ /* 0x000fe400078e0003 */
[----:B------:R-:W-:Y:S02]  /*6e10*/  IMAD.MOV.U32 R5, RZ, RZ, R8 ;  /* 0x000000ffff057224 */ /* 0x000fe400078e0008 */
[----:B------:R-:W-:-:S07]  /*6e20*/  IMAD.SHL.U32 R22, R22, 0x20, RZ ;  /* 0x0000002016167824 */ /* 0x000fce00078e00ff */
.L_x_175:
[----:B------:R-:W0:Y:S01]  /*6e30*/  S2R R7, SR_CgaCtaId ;  /* 0x0000000000077919 */ /* 0x000e220000008800 */
[----:B------:R-:W-:-:S04]  /*6e40*/  MOV R6, 0x400 ;  /* 0x0000040000067802 */ /* 0x000fc80000000f00 */
[----:B0-----:R-:W-:Y:S02]  /*6e50*/  LEA R13, R7, R6, 0x18 ;  /* 0x00000006070d7211 */ /* 0x001fe400078ec0ff */
[----:B------:R-:W-:Y:S01]  /*6e60*/  SHF.L.U32 R6, R4, 0x1f, RZ ;  /* 0x0000001f04067819 */ /* 0x000fe200000006ff */
[----:B------:R-:W0:Y:S02]  /*6e70*/  @!P2 LDC R7, c[0x0][0x500] ;  /* 0x00014000ff07ab82 */ /* 0x000e240000000800 */
[----:B------:R-:W-:-:S04]  /*6e80*/  IMAD R11, R5, 0x8, R13 ;  /* 0x00000008050b7824 */ /* 0x000fc800078e020d */
[----:B------:R-:W1:Y:S02]  /*6e90*/  SYNCS.PHASECHK.TRANS64.TRYWAIT P1, [R11+URZ+0x48], R6 ;  /* 0x000048060b0075a7 */ /* 0x000e64000802017f */
[----:B-1----:R-:W-:Y:S05]  /*6ea0*/  @!P1 BRA `(.L_x_172) ;  /* 0x0000001000749947 */ /* 0x002fea0003800000 */
.L_x_199:
[----:B-1----:R-:W-:Y:S01]  /*6eb0*/  PRMT R6, R9, 0x9910, RZ ;  /* 0x0000991009067816 */ /* 0x002fe200000000ff */
[----:B0-----:R0:W-:Y:S03]  /*6ec0*/  @!P2 SYNCS.ARRIVE.TRANS64 RZ, [R11+URZ], R7 ;  /* 0x000000070bffa9a7 */ /* 0x0011e6000800003f */
[----:B------:R-:W-:-:S13]  /*6ed0*/  ISETP.NE.AND P1, PT, R6, 0x2, PT ;  /* 0x000000020600780c */ /* 0x000fda0003f25270 */
[----:B0-----:R-:W-:Y:S05]  /*6ee0*/  @P1 BRA `(.L_x_173) ;  /* 0x0000000000041947 */ /* 0x001fea0003800000 */
[----:B------:R-:W-:Y:S01]  /*6ef0*/  BPT.TRAP 0x1 ;  /* 0x000000040000795c */ /* 0x000fe20000300000 */
.L_x_173:
[----:B------:R-:W-:Y:S05]  /*6f00*/  @P0 BRA `(.L_x_174) ;  /* 0x0000000000040947 */ /* 0x000fea0003800000 */
[----:B------:R-:W-:Y:S01]  /*6f10*/  BPT.TRAP 0x1 ;  /* 0x000000040000795c */ /* 0x000fe20000300000 */
.L_x_174:
[----:B------:R-:W-:Y:S01]  /*6f20*/  LEA R6, R5, UR27, 0x1 ;  /* 0x0000001b05067c11 */ /* 0x000fe2000f8e08ff */
[----:B------:R-:W-:Y:S01]  /*6f30*/  VIADD R14, R14, 0xffffffff ;  /* 0xffffffff0e0e7836 */ /* 0x000fe20000000000 */
[----:B------:R-:W-:Y:S01]  /*6f40*/  R2UR UR22, R22 ;  /* 0x00000000161672ca */ /* 0x000fe200000e0000 */
[----:B------:R-:W-:Y:S01]  /*6f50*/  UIADD3 UR14, UP0, UR24, 0xf0, URZ ;  /* 0x000000f0180e7890 */ /* 0x000fe2000ff1e03f */
[----:B------:R-:W-:Y:S01]  /*6f60*/  R2UR UR9, R11 ;  /* 0x000000000b0972ca */ /* 0x000fe200000e0000 */
[----:B------:R-:W-:Y:S01]  /*6f70*/  IMAD.SHL.U32 R6, R6, 0x800, RZ ;  /* 0x0000080006067824 */ /* 0x000fe200078e00ff */
[----:B------:R-:W-:Y:S01]  /*6f80*/  R2UR UR10, R12 ;  /* 0x000000000c0a72ca */ /* 0x000fe200000e0000 */
[----:B------:R-:W-:Y:S01]  /*6f90*/  UIADD3 UR30, UP1, UR24, 0x1f0, URZ ;  /* 0x000001f0181e7890 */ /* 0x000fe2000ff3e03f */
[----:B------:R-:W-:Y:S01]  /*6fa0*/  R2UR UR12, R19 ;  /* 0x00000000130c72ca */ /* 0x000fe200000e0000 */
[--C-:B------:R-:W-:Y:S01]  /*6fb0*/  IMAD R7, R6, 0x2, R13.reuse ;  /* 0x0000000206077824 */ /* 0x100fe200078e020d */
[----:B------:R-:W-:Y:S01]  /*6fc0*/  LEA R6, R5, UR7, 0xd ;  /* 0x0000000705067c11 */ /* 0x000fe2000f8e68ff */
[----:B------:R-:W-:Y:S01]  /*6fd0*/  UIADD3.X UR15, URZ, UR25, URZ, UP0, !UPT ;  /* 0x000000193f0f7290 */ /* 0x000fe200087fe43f */
[----:B------:R-:W-:Y:S01]  /*6fe0*/  R2UR UR23, R18 ;  /* 0x00000000121772ca */ /* 0x000fe200000e0000 */
[----:B------:R-:W-:Y:S01]  /*6ff0*/  UPRMT UR20, URZ, 0x5410, UR18 ;  /* 0x000054103f147896 */ /* 0x000fe20008000012 */
[----:B------:R-:W-:Y:S01]  /*7000*/  R2UR UR8, R7 ;  /* 0x00000000070872ca */ /* 0x000fe200000e0000 */
[----:B------:R-:W-:Y:S01]  /*7010*/  IMAD R6, R6, 0x2, R13 ;  /* 0x0000000206067824 */ /* 0x000fe200078e020d */
[----:B------:R-:W-:Y:S01]  /*7020*/  ISETP.GT.AND P3, PT, R14, 0x1, PT ;  /* 0x000000010e00780c */ /* 0x000fe20003f64270 */
[----:B------:R-:W-:Y:S01]  /*7030*/  VIADD R5, R5, 0x1 ;  /* 0x0000000105057836 */ /* 0x000fe20000000000 */
[----:B------:R-:W-:Y:S01]  /*7040*/  UPRMT UR28, URZ, 0x5410, UR19 ;  /* 0x000054103f1c7896 */ /* 0x000fe20008000013 */
[----:B------:R-:W-:Y:S01]  /*7050*/  VIADD R12, R12, 0x40 ;  /* 0x000000400c0c7836 */ /* 0x000fe20000000000 */
[----:B------:R-:W-:Y:S01]  /*7060*/  R2UR UR11, R6 ;  /* 0x00000000060b72ca */ /* 0x000fe200000e0000 */
[----:B------:R-:W-:Y:S01]  /*7070*/  UIADD3.X UR31, URZ, UR25, URZ, UP1, !UPT ;  /* 0x000000193f1f7290 */ /* 0x000fe20008ffe43f */
[----:B------:R-:W-:Y:S01]  /*7080*/  ISETP.NE.AND P1, PT, R5, 0x9, PT ;  /* 0x000000090500780c */ /* 0x000fe20003f25270 */
[----:B------:R-:W-:Y:S01]  /*7090*/  UMOV UR16, 0x0 ;  /* 0x0000000000107882 */ /* 0x000fe20000000000 */
[----:B------:R-:W-:-:S02]  /*70a0*/  UMOV UR17, 0x10000000 ;  /* 0x1000000000117882 */ /* 0x000fc40000000000 */
[----:B------:R-:W-:Y:S01]  /*70b0*/  SEL R7, RZ, 0x1, P1 ;  /* 0x00000001ff077807 */ /* 0x000fe20000800000 */
[----:B------:R-:W-:Y:S01]  /*70c0*/  UIADD3 UR8, UR8, 0x180, URZ ;  /* 0x0000018008087890 */ /* 0x000fe2000fffe03f */
[----:B------:R-:W-:Y:S02]  /*70d0*/  SEL R5, R5, RZ, P1 ;  /* 0x000000ff05057207 */ /* 0x000fe40000800000 */
[----:B------:R-:W-:-:S03]  /*70e0*/  LOP3.LUT R4, R4, R7, RZ, 0x3c, !PT ;  /* 0x0000000704047212 */ /* 0x000fc600078e3cff */
[----:B------:R-:W-:-:S03]  /*70f0*/  UIADD3 UR21, UR11, 0x12180, URZ ;  /* 0x000121800b157890 */ /* 0x000fc6000fffe03f */
[----:B------:R-:W-:Y:S02]  /*7100*/  UMOV UR11, UR22 ;  /* 0x00000016000b7c82 */ /* 0x000fe40008000000 */
[----:B------:R0:W-:Y:S02]  /*7110*/  UTMALDG.3D.MULTICAST [UR8], [UR14], UR20, desc[UR16] ;  /* 0x000010080e0073b4 */ /* 0x0001e40008011814 */
[----:B0-----:R-:W-:Y:S01]  /*7120*/  UMOV UR8, UR21 ;  /* 0x0000001500087c82 */ /* 0x001fe20008000000 */
[----:B------:R-:W-:Y:S02]  /*7130*/  UMOV UR11, UR23 ;  /* 0x00000017000b7c82 */ /* 0x000fe40008000000 */
[----:B------:R0:W-:Y:S02]  /*7140*/  UTMALDG.3D.MULTICAST [UR8], [UR30], UR28, desc[UR16] ;  /* 0x000010081e0073b4 */ /* 0x0001e4000801181c */
[----:B0-----:R-:W-:Y:S05]  /*7150*/  @P3 BRA `(.L_x_175) ;  /* 0xfffffffc00343947 */ /* 0x001fea000383ffff */
.L_x_171:
[----:B------:R-:W-:Y:S05]  /*7160*/  BSYNC B1 ;  /* 0x0000000000017941 */ /* 0x000fea0003800000 */
.L_x_170:
[----:B------:R-:W2:Y:S01]  /*7170*/  LDL.64 R20, [R1] ;  /* 0x0000000001147983 */ /* 0x000ea20000100a00 */
[----:B------:R-:W-:Y:S01]  /*7180*/  LOP3.LUT P4, RZ, R10, 0xff, RZ, 0xc0, !PT ;  /* 0x000000ff0aff7812 */ /* 0x000fe2000788c0ff */
[----:B------:R-:W-:Y:S01]  /*7190*/  VIADD R7, R8, UR40 ;  /* 0x0000002808077c36 */ /* 0x000fe20008000000 */
[----:B------:R-:W-:Y:S01]  /*71a0*/  ULDC.64 UR8, c[0x0][0x650] ;  /* 0x0001940000087ab9 */ /* 0x000fe20000000a00 */
[----:B------:R-:W-:Y:S01]  /*71b0*/  IMAD.U32 R8, RZ, RZ, UR40 ;  /* 0x00000028ff087e24 */ /* 0x000fe2000f8e00ff */
[----:B------:R-:W-:Y:S01]  /*71c0*/  UISETP.GE.U32.AND UP0, UPT, UR40, 0x9, UPT ;  /* 0x000000092800788c */ /* 0x000fe2000bf06070 */
[----:B------:R-:W-:Y:S01]  /*71d0*/  BSSY B1, `(.L_x_176) ;  /* 0x000006b000017945 */ /* 0x000fe20003800000 */
[----:B------:R-:W-:Y:S01]  /*71e0*/  ISETP.GT.U32.AND P1, PT, R7, 0x8, PT ;  /* 0x000000080700780c */ /* 0x000fe20003f24070 */
[----:B------:R-:W-:Y:S01]  /*71f0*/  IMAD.MOV.U32 R22, RZ, RZ, -0x1 ;  /* 0xffffffffff167424 */ /* 0x000fe200078e00ff */
[----:B------:R-:W-:Y:S01]  /*7200*/  PRMT R10, RZ, 0x7610, R10 ;  /* 0x00007610ff0a7816 */ /* 0x000fe2000000000a */
[----:B------:R-:W-:Y:S01]  /*7210*/  IMAD.MOV.U32 R18, RZ, RZ, -0x1 ;  /* 0xffffffffff127424 */ /* 0x000fe200078e00ff */
[----:B------:R-:W-:Y:S01]  /*7220*/  ISETP.LT.U32.AND P1, PT, R8, 0x9, P1 ;  /* 0x000000090800780c */ /* 0x000fe20000f21070 */
[----:B------:R-:W-:Y:S01]  /*7230*/  IMAD.MOV.U32 R19, RZ, RZ, -0x1 ;  /* 0xffffffffff137424 */ /* 0x000fe200078e00ff */
[----:B------:R-:W-:Y:S01]  /*7240*/  PLOP3.LUT P3, PT, PT, PT, UP0, 0x80, 0x0 ;  /* 0x000000000000781c */ /* 0x000fe20003f6f008 */
[----:B------:R-:W0:Y:S01]  /*7250*/  @P4 S2R R5, SR_CgaCtaId ;  /* 0x0000000000054919 */ /* 0x000e220000008800 */
[----:B------:R-:W-:-:S04]  /*7260*/  @P4 MOV R4, 0x400 ;  /* 0x0000040000044802 */ /* 0x000fc80000000f00 */
[----:B0-----:R-:W-:Y:S01]  /*7270*/  @P4 LEA R6, R5, R4, 0x18 ;  /* 0x0000000405064211 */ /* 0x001fe200078ec0ff */
[----:B------:R-:W-:Y:S01]  /*7280*/  IMAD.WIDE.U32 R4, R7, 0x38e38e39, RZ ;  /* 0x38e38e3907047825 */ /* 0x000fe200078e00ff */
[----:B------:R-:W-:Y:S02]  /*7290*/  SEL R4, RZ, 0x1, !P1 ;  /* 0x00000001ff047807 */ /* 0x000fe40004800000 */
[----:B------:R0:W-:Y:S02]  /*72a0*/  @P4 SYNCS.ARRIVE.TRANS64.A1T0 RZ, [R6+URZ+0xc8], RZ ;  /* 0x0000c8ff06ff49a7 */ /* 0x0001e4000810003f */
[----:B------:R-:W-:Y:S02]  /*72b0*/  LOP3.LUT R3, R3, R4, RZ, 0x3c, !PT ;  /* 0x0000000403037212 */ /* 0x000fe400078e3cff */
[----:B------:R-:W-:Y:S02]  /*72c0*/  PRMT R4, RZ, 0x7610, R4 ;  /* 0x00007610ff047816 */ /* 0x000fe40000000004 */
[----:B0-----:R-:W-:-:S04]  /*72d0*/  SHF.R.U32.HI R6, RZ, 0x1, R5 ;  /* 0x00000001ff067819 */ /* 0x001fc80000011605 */
[----:B------:R-:W-:Y:S01]  /*72e0*/  @P3 LOP3.LUT R3, R3, 0x1, R6, 0x78, !PT ;  /* 0x0000000103033812 */ /* 0x000fe200078e7806 */
[----:B------:R-:W-:Y:S01]  /*72f0*/  IMAD R8, R6, -0x9, R7 ;  /* 0xfffffff706087824 */ /* 0x000fe200078e0207 */
[----:B--2---:R-:W-:-:S04]  /*7300*/  IADD3 R16, P4, R16, R20, RZ ;  /* 0x0000001410107210 */ /* 0x004fc80007f9e0ff */
[----:B------:R-:W-:Y:S01]  /*7310*/  ISETP.GE.U32.AND P1, PT, R16, UR8, PT ;  /* 0x0000000810007c0c */ /* 0x000fe2000bf26070 */
[----:B------:R-:W-:-:S05]  /*7320*/  IMAD.X R17, R17, 0x1, R0, P4 ;  /* 0x0000000111117824 */ /* 0x000fca00020e0600 */
[----:B------:R-:W-:-:S13]  /*7330*/  ISETP.GE.U32.AND.EX P1, PT, R17, UR9, PT, P1 ;  /* 0x0000000911007c0c */ /* 0x000fda000bf26110 */
[----:B------:R-:W-:Y:S05]  /*7340*/  @P1 BRA `(.L_x_177) ;  /* 0x00000004004c1947 */ /* 0x000fea0003800000 */
[----:B------:R-:W0:Y:S01]  /*7350*/  S2R R12, SR_CTAID.X ;  /* 0x00000000000c7919 */ /* 0x000e220000002500 */
[----:B------:R-:W-:Y:S01]  /*7360*/  ULDC.64 UR8, c[0x0][0x628] ;  /* 0x00018a0000087ab9 */ /* 0x000fe20000000a00 */
[----:B------:R-:W1:Y:S01]  /*7370*/  LDC R13, c[0x0][0x144] ;  /* 0x00005100ff0d7b82 */ /* 0x000e620000000800 */
[----:B------:R-:W-:Y:S01]  /*7380*/  ISETP.NE.U32.AND P1, PT, RZ, UR8, PT ;  /* 0x00000008ff007c0c */ /* 0x000fe2000bf25070 */
[----:B------:R-:W2:Y:S01]  /*7390*/  S2R R11, SR_CTAID.Y ;  /* 0x00000000000b7919 */ /* 0x000ea20000002600 */
[----:B------:R-:W-:Y:S01]  /*73a0*/  ULDC UR10, c[0x0][0x150] ;  /* 0x00005400000a7ab9 */ /* 0x000fe20000000800 */
[----:B------:R-:W-:Y:S01]  /*73b0*/  ULDC UR11, c[0x0][0x630] ;  /* 0x00018c00000b7ab9 */ /* 0x000fe20000000800 */
[----:B------:R-:W-:Y:S01]  /*73c0*/  ISETP.NE.AND.EX P1, PT, RZ, UR9, PT, P1 ;  /* 0x00000009ff007c0c */ /* 0x000fe2000bf25310 */
[----:B------:R-:W-:Y:S01]  /*73d0*/  IMAD.MOV.U32 R4, RZ, RZ, R16 ;  /* 0x000000ffff047224 */ /* 0x000fe200078e0010 */
[----:B0-----:R-:W-:-:S05]  /*73e0*/  I2FP.F32.U32 R5, R12 ;  /* 0x0000000c00057245 */ /* 0x001fca0000201000 */
[----:B------:R-:W-:Y:S01]  /*73f0*/  FMUL R14, R5, UR10 ;  /* 0x0000000a050e7c20 */ /* 0x000fe20008400000 */
[----:B------:R-:W-:-:S05]  /*7400*/  IMAD.MOV.U32 R5, RZ, RZ, R17 ;  /* 0x000000ffff057224 */ /* 0x000fca00078e0011 */
[----:B--2---:R-:W-:Y:S05]  /*7410*/  @!P1 BRA `(.L_x_178) ;  /* 0x0000000000289947 */ /* 0x004fea0003800000 */
[----:B------:R-:W-:Y:S02]  /*7420*/  ULDC UR10, c[0x0][0x634] ;  /* 0x00018d00000a7ab9 */ /* 0x000fe40000000800 */
[----:B------:R-:W-:-:S05]  /*7430*/  IADD3 R5, P1, R16, UR10, RZ ;  /* 0x0000000a10057c10 */ /* 0x000fca000ff3e0ff */
[----:B------:R-:W-:-:S04]  /*7440*/  IMAD.X R15, RZ, RZ, R17, P1 ;  /* 0x000000ffff0f7224 */ /* 0x000fc800008e0611 */
[----:B------:R-:W-:-:S04]  /*7450*/  IMAD.WIDE.U32 R6, R15, UR8, RZ ;  /* 0x000000080f067c25 */ /* 0x000fc8000f8e00ff */
[----:B------:R-:W-:-:S04]  /*7460*/  IMAD.WIDE.U32 R6, P1, R5, UR9, R6 ;  /* 0x0000000905067c25 */ /* 0x000fc8000f820006 */
[----:B------:R-:W-:-:S04]  /*7470*/  IMAD.WIDE.U32 R4, R5, UR8, RZ ;  /* 0x0000000805047c25 */ /* 0x000fc8000f8e00ff */
[----:B------:R-:W-:Y:S01]  /*7480*/  IMAD.MOV.U32 R4, RZ, RZ, R7 ;  /* 0x000000ffff047224 */ /* 0x000fe200078e0007 */
[----:B------:R-:W-:Y:S01]  /*7490*/  IADD3 RZ, P3, R5, R6, RZ ;  /* 0x0000000605ff7210 */ /* 0x000fe20007f7e0ff */
[----:B------:R-:W-:-:S04]  /*74a0*/  IMAD.X R5, RZ, RZ, RZ, P1 ;  /* 0x000000ffff057224 */ /* 0x000fc800008e06ff */
[----:B------:R-:W-:-:S08]  /*74b0*/  IMAD.WIDE.U32.X R4, R15, UR9, R4, P3 ;  /* 0x000000090f047c25 */ /* 0x000fd000098e0404 */
.L_x_178:
[--C-:B------:R-:W-:Y:S01]  /*74c0*/  SHF.R.U64 R19, R4, UR11, R5.reuse ;  /* 0x0000000b04137c19 */ /* 0x100fe20008001205 */
[----:B------:R-:W0:Y:S01]  /*74d0*/  F2I.U32.TRUNC.NTZ R14, R14 ;  /* 0x0000000e000e7305 */ /* 0x000e22000020f000 */
[----:B------:R-:W-:Y:S01]  /*74e0*/  SHF.R.U32.HI R4, RZ, UR11, R5 ;  /* 0x0000000bff047c19 */ /* 0x000fe20008011605 */
[----:B------:R-:W-:Y:S01]  /*74f0*/  ULDC.64 UR8, c[0x0][0x620] ;  /* 0x0001880000087ab9 */ /* 0x000fe20000000a00 */
[----:B------:R-:W-:Y:S01]  /*7500*/  IADD3 R7, P1, RZ, -R19, RZ ;  /* 0x80000013ff077210 */ /* 0x000fe20007f3e0ff */
[----:B------:R-:W-:Y:S01]  /*7510*/  ULDC.64 UR10, c[0x0][0x640] ;  /* 0x00019000000a7ab9 */ /* 0x000fe20000000a00 */
[----:B------:R-:W2:Y:S03]  /*7520*/  LDC R18, c[0x0][0x148] ;  /* 0x00005200ff127b82 */ /* 0x000ea60000000800 */
[----:B------:R-:W-:Y:S01]  /*7530*/  IMAD.X R4, RZ, RZ, ~R4, P1 ;  /* 0x000000ffff047224 */ /* 0x000fe200008e0e04 */
[----:B------:R-:W-:-:S03]  /*7540*/  ISETP.NE.U32.AND P1, PT, RZ, UR10, PT ;  /* 0x0000000aff007c0c */ /* 0x000fc6000bf25070 */
[----:B------:R-:W-:Y:S01]  /*7550*/  IMAD R6, R4, UR8, RZ ;  /* 0x0000000804067c24 */ /* 0x000fe2000f8e02ff */
[----:B------:R-:W-:Y:S01]  /*7560*/  ISETP.NE.AND.EX P1, PT, RZ, UR11, PT, P1 ;  /* 0x0000000bff007c0c */ /* 0x000fe2000bf25310 */
[----:B------:R-:W-:Y:S01]  /*7570*/  IMAD.WIDE.U32 R4, R7, UR8, R16 ;  /* 0x0000000807047c25 */ /* 0x000fe2000f8e0010 */
[----:B------:R-:W-:-:S03]  /*7580*/  ULDC UR8, c[0x0][0x618] ;  /* 0x0001860000087ab9 */ /* 0x000fc60000000800 */
[----:B------:R-:W-:Y:S01]  /*7590*/  IMAD R7, R7, UR9, R6 ;  /* 0x0000000907077c24 */ /* 0x000fe2000f8e0206 */
[----:B------:R-:W-:Y:S01]  /*75a0*/  ULDC UR9, c[0x0][0x154] ;  /* 0x0000550000097ab9 */ /* 0x000fe20000000800 */
[----:B0-----:R-:W-:Y:S02]  /*75b0*/  IMAD.MOV R6, RZ, RZ, -R14 ;  /* 0x000000ffff067224 */ /* 0x001fe400078e0a0e */
[----:B------:R-:W-:Y:S02]  /*75c0*/  IMAD.IADD R5, R5, 0x1, R7 ;  /* 0x0000000105057824 */ /* 0x000fe400078e0207 */
[----:B-1----:R-:W-:Y:S01]  /*75d0*/  IMAD R12, R13, R6, R12 ;  /* 0x000000060d0c7224 */ /* 0x002fe200078e020c */
[----:B------:R-:W-:Y:S02]  /*75e0*/  I2FP.F32.U32 R6, R11 ;  /* 0x0000000b00067245 */ /* 0x000fe40000201000 */
[--C-:B------:R-:W-:Y:S02]  /*75f0*/  SHF.R.U64 R13, R4, UR8, R5.reuse ;  /* 0x00000008040d7c19 */ /* 0x100fe40008001205 */
[----:B------:R-:W-:Y:S01]  /*7600*/  SHF.R.U32.HI R4, RZ, UR8, R5 ;  /* 0x00000008ff047c19 */ /* 0x000fe20008011605 */
[----:B------:R-:W-:Y:S01]  /*7610*/  FMUL R6, R6, UR9 ;  /* 0x0000000906067c20 */ /* 0x000fe20008400000 */
[----:B------:R-:W-:-:S02]  /*7620*/  ULDC UR8, c[0x0][0x608] ;  /* 0x0001820000087ab9 */ /* 0x000fc40000000800 */
[--C-:B------:R-:W-:Y:S01]  /*7630*/  SHF.R.U64 R15, R13, UR8, R4.reuse ;  /* 0x000000080d0f7c19 */ /* 0x100fe20008001204 */
[----:B------:R0:W1:Y:S01]  /*7640*/  F2I.U32.TRUNC.NTZ R20, R6 ;  /* 0x0000000600147305 */ /* 0x000062000020f000 */
[----:B------:R-:W-:Y:S01]  /*7650*/  SHF.R.U32.HI R4, RZ, UR8, R4 ;  /* 0x00000008ff047c19 */ /* 0x000fe20008011604 */
[----:B------:R-:W-:-:S03]  /*7660*/  ULDC UR8, c[0x0][0x658] ;  /* 0x0001960000087ab9 */ /* 0x000fc60000000800 */
[--C-:B------:R-:W-:Y:S02]  /*7670*/  SHF.R.U64 R14, R15, UR8, R4.reuse ;  /* 0x000000080f0e7c19 */ /* 0x100fe40008001204 */
[----:B------:R-:W-:-:S03]  /*7680*/  SHF.R.U32.HI R21, RZ, UR8, R4 ;  /* 0x00000008ff157c19 */ /* 0x000fc60008011604 */
[----:B------:R-:W-:Y:S02]  /*7690*/  IMAD.MOV.U32 R4, RZ, RZ, R14 ;  /* 0x000000ffff047224 */ /* 0x000fe400078e000e */
[----:B------:R-:W-:Y:S01]  /*76a0*/  IMAD.MOV.U32 R5, RZ, RZ, R21 ;  /* 0x000000ffff057224 */ /* 0x000fe200078e0015 */
[----:B0-----:R-:W-:Y:S06]  /*76b0*/  @!P1 BRA `(.L_x_179) ;  /* 0x0000000000289947 */ /* 0x001fec0003800000 */
        /* <DEDUP_REMOVED lines=10> */
.L_x_179:
[----:B------:R-:W-:Y:S01]  /*7760*/  ISETP.NE.AND P1, PT, R2, 0x1, PT ;  /* 0x000000010200780c */ /* 0x000fe20003f25270 */
[----:B------:R-:W-:Y:S01]  /*7770*/  ULDC UR8, c[0x0][0x648] ;  /* 0x0001920000087ab9 */ /* 0x000fe20000000800 */
[----:B------:R-:W-:Y:S01]  /*7780*/  LOP3.LUT R15, R15, UR13, RZ, 0xc0, !PT ;  /* 0x0000000d0f0f7c12 */ /* 0x000fe2000f8ec0ff */
[----:B-1----:R-:W-:Y:S01]  /*7790*/  IMAD.MOV R20, RZ, RZ, -R20 ;  /* 0x000000ffff147224 */ /* 0x002fe200078e0a14 */
[----:B------:R-:W-:Y:S01]  /*77a0*/  SHF.R.U64 R4, R4, UR8, R5 ;  /* 0x0000000804047c19 */ /* 0x000fe20008001205 */
[----:B------:R-:W-:Y:S01]  /*77b0*/  ULDC UR8, c[0x0][0x638] ;  /* 0x00018e0000087ab9 */ /* 0x000fe20000000800 */
[----:B------:R-:W-:Y:S01]  /*77c0*/  LOP3.LUT R13, R13, UR4, RZ, 0xc0, !PT ;  /* 0x000000040d0d7c12 */ /* 0x000fe2000f8ec0ff */
[----:B------:R-:W-:Y:S02]  /*77d0*/  ULDC UR9, c[0x0][0x610] ;  /* 0x0001840000097ab9 */ /* 0x000fe40000000800 */
[----:B------:R-:W-:Y:S02]  /*77e0*/  IMAD.MOV R5, RZ, RZ, -R4 ;  /* 0x000000ffff057224 */ /* 0x000fe400078e0a04 */
[----:B------:R-:W-:-:S02]  /*77f0*/  IMAD R15, R4, UR5, R15 ;  /* 0x00000005040f7c24 */ /* 0x000fc4000f8e020f */
[----:B--2---:R-:W-:Y:S02]  /*7800*/  @P1 IMAD R12, R18, R20, R11 ;  /* 0x00000014120c1224 */ /* 0x004fe400078e020b */
[----:B------:R-:W-:Y:S01]  /*7810*/  IMAD R14, R5, UR8, R14 ;  /* 0x00000008050e7c24 */ /* 0x000fe2000f8e020e */
[----:B------:R-:W-:Y:S01]  /*7820*/  ULDC UR8, c[0x0][0x600] ;  /* 0x0001800000087ab9 */ /* 0x000fe20000000800 */
[----:B------:R-:W-:Y:S02]  /*7830*/  IMAD R12, R15, UR9, R12 ;  /* 0x000000090f0c7c24 */ /* 0x000fe4000f8e020c */
[----:B------:R-:W-:Y:S02]  /*7840*/  IMAD R5, R14, UR8, R13 ;  /* 0x000000080e057c24 */ /* 0x000fe4000f8e020d */
[----:B------:R-:W-:-:S03]  /*7850*/  IMAD.MOV.U32 R4, RZ, RZ, 0x1 ;  /* 0x00000001ff047424 */ /* 0x000fc600078e00ff */
[----:B------:R-:W-:Y:S02]  /*7860*/  SEL R18, R5, R12, !P1 ;  /* 0x0000000c05127207 */ /* 0x000fe40004800000 */
[----:B------:R-:W-:-:S07]  /*7870*/  SEL R22, R12, R5, !P1 ;  /* 0x000000050c167207 */ /* 0x000fce0004800000 */
.L_x_177:
[----:B------:R-:W-:Y:S05]  /*7880*/  BSYNC B1 ;  /* 0x0000000000017941 */ /* 0x000fea0003800000 */
.L_x_176:
[----:B------:R-:W-:-:S13]  /*7890*/  LOP3.LUT P1, RZ, R4, 0xff, RZ, 0xc0, !PT ;  /* 0x000000ff04ff7812 */ /* 0x000fda000782c0ff */
[----:B------:R-:W-:Y:S05]  /*78a0*/  @P1 BRA `(.L_x_180) ;  /* 0xfffffff400281947 */ /* 0x000fea000383ffff */
[----:B------:R-:W-:Y:S05]  /*78b0*/  BSYNC B0 ;  /* 0x0000000000007941 */ /* 0x000fea0003800000 */
.L_x_168:
[----:B------:R-:W-:-:S03]  /*78c0*/  UMOV UR8, 0xffffffff ;  /* 0xffffffff00087882 */ /* 0x000fc60000000000 */
[----:B------:R-:W-:Y:S05]  /*78d0*/  BRA.DIV UR8, `(.L_x_181) ;  /* 0x0000000608fc7947 */ /* 0x000fea000b800000 */
[----:B------:R-:W-:-:S13]  /*78e0*/  ELECT P6, URZ, PT ;  /* 0x00000000003f782f */ /* 0x000fda00038c0000 */
.L_x_202:
[----:B------:R-:W-:Y:S04]  /*78f0*/  BSSY B0, `(.L_x_182) ;  /* 0x0000058000007945 */ /* 0x000fe80003800000 */
[----:B------:R-:W-:Y:S05]  /*7900*/  @!P6 BRA `(.L_x_183) ;  /* 0x000000040058e947 */ /* 0x000fea0003800000 */
[----:B------:R-:W-:-:S04]  /*7910*/  LOP3.LUT R23, R23, 0x2, RZ, 0xfc, !PT ;  /* 0x0000000217177812 */ /* 0x000fc800078efcff */
[----:B------:R-:W-:-:S13]  /*7920*/  ISETP.NE.AND P0, PT, R23, 0x3, PT ;  /* 0x000000031700780c */ /* 0x000fda0003f05270 */
[----:B------:R-:W-:Y:S05]  /*7930*/  @!P0 BRA `(.L_x_184) ;  /* 0x0000000000048947 */ /* 0x000fea0003800000 */
[----:B------:R-:W-:Y:S01]  /*7940*/  BPT.TRAP 0x1 ;  /* 0x000000040000795c */ /* 0x000fe20000300000 */
.L_x_184:
[----:B------:R-:W0:Y:S01]  /*7950*/  S2R R5, SR_CgaCtaId ;  /* 0x0000000000057919 */ /* 0x000e220000008800 */
[----:B------:R-:W-:Y:S02]  /*7960*/  MOV R0, 0x400 ;  /* 0x0000040000007802 */ /* 0x000fe40000000f00 */
[----:B------:R-:W-:Y:S02]  /*7970*/  SHF.L.U32 R2, R3, 0x1f, RZ ;  /* 0x0000001f03027819 */ /* 0x000fe400000006ff */
[----:B0-----:R-:W-:-:S05]  /*7980*/  LEA R5, R5, R0, 0x18 ;  /* 0x0000000005057211 */ /* 0x001fca00078ec0ff */
[----:B------:R-:W-:-:S04]  /*7990*/  VIADD R5, R5, 0x48 ;  /* 0x0000004805057836 */ /* 0x000fc80000000000 */
[C---:B------:R-:W-:Y:S02]  /*79a0*/  IMAD R7, R8.reuse, 0x8, R5 ;  /* 0x0000000808077824 */ /* 0x040fe400078e0205 */
[----:B------:R-:W-:Y:S02]  /*79b0*/  VIADD R8, R8, 0x1 ;  /* 0x0000000108087836 */ /* 0x000fe40000000000 */
[----:B------:R-:W0:Y:S03]  /*79c0*/  SYNCS.PHASECHK.TRANS64.TRYWAIT P0, [R7+URZ], R2 ;  /* 0x00000002070075a7 */ /* 0x000e26000800017f */
[----:B------:R-:W-:-:S04]  /*79d0*/  ISETP.NE.AND P1, PT, R8, 0x9, PT ;  /* 0x000000090800780c */ /* 0x000fc80003f25270 */
[----:B------:R-:W-:Y:S02]  /*79e0*/  SEL R0, RZ, 0x1, P1 ;  /* 0x00000001ff007807 */ /* 0x000fe40000800000 */
[----:B------:R-:W-:Y:S02]  /*79f0*/  SEL R8, R8, RZ, P1 ;  /* 0x000000ff08087207 */ /* 0x000fe40000800000 */
[----:B------:R-:W-:-:S03]  /*7a00*/  LOP3.LUT R9, R3, R0, RZ, 0x3c, !PT ;  /* 0x0000000003097212 */ /* 0x000fc600078e3cff */
[----:B------:R-:W-:Y:S01]  /*7a10*/  IMAD R6, R8, 0x8, R5 ;  /* 0x0000000808067824 */ /* 0x000fe200078e0205 */
[----:B------:R-:W-:Y:S01]  /*7a20*/  SHF.L.U32 R3, R9, 0x1f, RZ ;  /* 0x0000001f09037819 */ /* 0x000fe200000006ff */
[----:B0-----:R-:W-:Y:S06]  /*7a30*/  @!P0 BRA `(.L_x_185) ;  /* 0x0000000400c48947 */ /* 0x001fec0003800000 */
.L_x_203:
[----:B------:R-:W1:Y:S01]  /*7a40*/  SYNCS.PHASECHK.TRANS64.TRYWAIT P0, [R6+URZ], R3 ;  /* 0x00000003060075a7 */ /* 0x000e62000800017f */
[----:B------:R-:W-:-:S05]  /*7a50*/  VIADD R0, R8, 0x1 ;  /* 0x0000000108007836 */ /* 0x000fca0000000000 */
[----:B------:R-:W-:-:S04]  /*7a60*/  ISETP.NE.AND P1, PT, R0, 0x9, PT ;  /* 0x000000090000780c */ /* 0x000fc80003f25270 */
[----:B0-----:R-:W-:Y:S02]  /*7a70*/  SEL R2, RZ, 0x1, P1 ;  /* 0x00000001ff027807 */ /* 0x001fe40000800000 */
[----:B------:R-:W-:Y:S02]  /*7a80*/  SEL R0, R0, RZ, P1 ;  /* 0x000000ff00007207 */ /* 0x000fe40000800000 */
[----:B------:R-:W-:-:S03]  /*7a90*/  LOP3.LUT R9, R9, R2, RZ, 0x3c, !PT ;  /* 0x0000000209097212 */ /* 0x000fc600078e3cff */
[----:B------:R-:W-:Y:S01]  /*7aa0*/  IMAD R7, R0, 0x8, R5 ;  /* 0x0000000800077824 */ /* 0x000fe200078e0205 */
[----:B------:R-:W-:Y:S01]  /*7ab0*/  SHF.L.U32 R4, R9, 0x1f, RZ ;  /* 0x0000001f09047819 */ /* 0x000fe200000006ff */
[----:B-1----:R-:W-:Y:S06]  /*7ac0*/  @!P0 BRA `(.L_x_186) ;  /* 0x0000000400b48947 */ /* 0x002fec0003800000 */
.L_x_204:
[----:B------:R-:W1:Y:S01]  /*7ad0*/  SYNCS.PHASECHK.TRANS64.TRYWAIT P0, [R7+URZ], R4 ;  /* 0x00000004070075a7 */ /* 0x000e62000800017f */
[----:B------:R-:W-:-:S05]  /*7ae0*/  VIADD R0, R0, 0x1 ;  /* 0x0000000100007836 */ /* 0x000fca0000000000 */
[----:B------:R-:W-:-:S04]  /*7af0*/  ISETP.NE.AND P1, PT, R0, 0x9, PT ;  /* 0x000000090000780c */ /* 0x000fc80003f25270 */
[----:B------:R-:W-:Y:S02]  /*7b00*/  SEL R2, RZ, 0x1, P1 ;  /* 0x00000001ff027807 */ /* 0x000fe40000800000 */
[----:B------:R-:W-:Y:S02]  /*7b10*/  SEL R0, R0, RZ, P1 ;  /* 0x000000ff00007207 */ /* 0x000fe40000800000 */
[----:B------:R-:W-:-:S03]  /*7b20*/  LOP3.LUT R9, R9, R2, RZ, 0x3c, !PT ;  /* 0x0000000209097212 */ /* 0x000fc600078e3cff */
[----:B0-----:R-:W-:Y:S01]  /*7b30*/  IMAD R6, R0, 0x8, R5 ;  /* 0x0000000800067824 */ /* 0x001fe200078e0205 */
[----:B------:R-:W-:Y:S01]  /*7b40*/  SHF.L.U32 R3, R9, 0x1f, RZ ;  /* 0x0000001f09037819 */ /* 0x000fe200000006ff */
[----:B-1----:R-:W-:Y:S06]  /*7b50*/  @!P0 BRA `(.L_x_187) ;  /* 0x0000000400a48947 */ /* 0x002fec0003800000 */
.L_x_205:
        /* <DEDUP_REMOVED lines=9> */
.L_x_206:
        /* <DEDUP_REMOVED lines=9> */
.L_x_207:
        /* <DEDUP_REMOVED lines=9> */
.L_x_208:
        /* <DEDUP_REMOVED lines=9> */
.L_x_209:
[----:B------:R-:W1:Y:S01]  /*7da0*/  SYNCS.PHASECHK.TRANS64.TRYWAIT P0, [R6+URZ], R3 ;  /* 0x00000003060075a7 */ /* 0x000e62000800017f */
[----:B------:R-:W-:-:S05]  /*7db0*/  VIADD R0, R0, 0x1 ;  /* 0x0000000100007836 */ /* 0x000fca0000000000 */
[----:B------:R-:W-:-:S04]  /*7dc0*/  ISETP.NE.AND P1, PT, R0, 0x9, PT ;  /* 0x000000090000780c */ /* 0x000fc80003f25270 */
[----:B------:R-:W-:Y:S02]  /*7dd0*/  SEL R2, RZ, 0x1, P1 ;  /* 0x00000001ff027807 */ /* 0x000fe40000800000 */
[----:B------:R-:W-:Y:S02]  /*7de0*/  SEL R0, R0, RZ, P1 ;  /* 0x000000ff00007207 */ /* 0x000fe40000800000 */
[----:B------:R-:W-:Y:S01]  /*7df0*/  LOP3.LUT R2, R9, R2, RZ, 0x3c, !PT ;  /* 0x0000000209027212 */ /* 0x000fe200078e3cff */
[----:B-1----:R-:W-:Y:S06]  /*7e00*/  @!P0 BRA `(.L_x_192) ;  /* 0x00000004005c8947 */ /* 0x002fec0003800000 */
.L_x_210:
[----:B------:R-:W-:Y:S01]  /*7e10*/  IMAD R5, R0, 0x8, R5 ;  /* 0x0000000800057824 */ /* 0x000fe200078e0205 */
[----:B------:R-:W-:-:S07]  /*7e20*/  SHF.L.U32 R0, R2, 0x1f, RZ ;  /* 0x0000001f02007819 */ /* 0x000fce00000006ff */
.L_x_193:
[----:B--2---:R2:W3:Y:S02]  /*7e30*/  SYNCS.PHASECHK.TRANS64.TRYWAIT P0, [R5+URZ], R0 ;  /* 0x00000000050075a7 */ /* 0x0044e4000800017f */
[----:B---3--:R-:W-:Y:S05]  /*7e40*/  @!P0 NANOSLEEP.SYNCS 0x989680 ;  /* 0x009896800000895d */ /* 0x008fea0003900000 */
[----:B------:R-:W3:Y:S02]  /*7e50*/  @!P0 SYNCS.PHASECHK.TRANS64 P0, [R5+URZ], R0 ;  /* 0x00000000050085a7 */ /* 0x000ee4000800007f */
[----:B---3--:R-:W-:Y:S05]  /*7e60*/  @!P0 BRA `(.L_x_193) ;  /* 0xfffffffc00f08947 */ /* 0x008fea000383ffff */
.L_x_183:
[----:B------:R-:W-:Y:S05]  /*7e70*/  BSYNC B0 ;  /* 0x0000000000007941 */ /* 0x000fea0003800000 */
.L_x_182:
[----:B------:R-:W-:Y:S05]  /*7e80*/  EXIT ;  /* 0x000000000000794d */ /* 0x000fea0003800000 */
.L_x_20:
[----:B0-----:R-:W-:-:S04]  /*7e90*/  IMAD.U32 R3, RZ, RZ, UR43 ;  /* 0x0000002bff037e24 */ /* 0x001fc8000f8e00ff */
[----:B------:R0:W1:Y:S03]  /*7ea0*/  SYNCS.PHASECHK.TRANS64.TRYWAIT P0, [R3+URZ+-0x8], R0 ;  /* 0xfffff800030075a7 */ /* 0x000066000800017f */
[----:B-1----:R-:W-:Y:S05]  /*7eb0*/  @!P0 NANOSLEEP.SYNCS 0x989680 ;  /* 0x009896800000895d */ /* 0x002fea0003900000 */
[----:B------:R-:W1:Y:S02]  /*7ec0*/  @!P0 SYNCS.PHASECHK.TRANS64 P0, [R3+URZ+-0x8], R0 ;  /* 0xfffff800030085a7 */ /* 0x000e64000800007f */
[----:B-1----:R-:W-:Y:S05]  /*7ed0*/  @!P0 BRA `(.L_x_20) ;  /* 0xfffffffc00ec8947 */ /* 0x002fea000383ffff */
[----:B------:R-:W-:Y:S05]  /*7ee0*/  BRA `(.L_x_194) ;  /* 0xffffff9800647947 */ /* 0x000fea000383ffff */
.L_x_25:
[----:B-1----:R1:W2:Y:S02]  /*7ef0*/  SYNCS.PHASECHK.TRANS64.TRYWAIT P1, [R3+URZ], R0 ;  /* 0x00000000030075a7 */ /* 0x0022a4000802017f */
[----:B--2---:R-:W-:Y:S05]  /*7f00*/  @!P1 NANOSLEEP.SYNCS 0x989680 ;  /* 0x009896800000995d */ /* 0x004fea0003900000 */
[----:B------:R-:W2:Y:S02]  /*7f10*/  @!P1 SYNCS.PHASECHK.TRANS64 P1, [R3+URZ], R0 ;  /* 0x00000000030095a7 */ /* 0x000ea4000802007f */
[----:B--2---:R-:W-:Y:S05]  /*7f20*/  @!P1 BRA `(.L_x_25) ;  /* 0xfffffffc00f09947 */ /* 0x004fea000383ffff */
[----:B------:R-:W-:Y:S05]  /*7f30*/  BRA `(.L_x_24) ;  /* 0xffffff9800d87947 */ /* 0x000fea000383ffff */
.L_x_30:
[----:B-1----:R-:W-:-:S04]  /*7f40*/  IMAD.U32 R5, RZ, RZ, UR4 ;  /* 0x00000004ff057e24 */ /* 0x002fc8000f8e00ff */
[----:B------:R1:W2:Y:S03]  /*7f50*/  SYNCS.PHASECHK.TRANS64.TRYWAIT P1, [R5+URZ], R4 ;  /* 0x00000004050075a7 */ /* 0x0002a6000802017f */
[----:B--2---:R-:W-:Y:S05]  /*7f60*/  @!P1 NANOSLEEP.SYNCS 0x989680 ;  /* 0x009896800000995d */ /* 0x004fea0003900000 */
[----:B------:R-:W2:Y:S02]  /*7f70*/  @!P1 SYNCS.PHASECHK.TRANS64 P1, [R5+URZ], R4 ;  /* 0x00000004050095a7 */ /* 0x000ea4000802007f */
[----:B--2---:R-:W-:Y:S05]  /*7f80*/  @!P1 BRA `(.L_x_30) ;  /* 0xfffffffc00ec9947 */ /* 0x004fea000383ffff */
[----:B------:R-:W-:Y:S05]  /*7f90*/  BRA `(.L_x_29) ;  /* 0xffffff9c00a87947 */ /* 0x000fea000383ffff */
.L_x_36:
[----:B0-----:R-:W-:-:S04]  /*7fa0*/  IMAD.U32 R3, RZ, RZ, UR43 ;  /* 0x0000002bff037e24 */ /* 0x001fc8000f8e00ff */
[----:B------:R0:W1:Y:S03]  /*7fb0*/  SYNCS.PHASECHK.TRANS64.TRYWAIT P0, [R3+URZ+0x8], R0 ;  /* 0x00000800030075a7 */ /* 0x000066000800017f */
[----:B-1----:R-:W-:Y:S05]  /*7fc0*/  @!P0 NANOSLEEP.SYNCS 0x989680 ;  /* 0x009896800000895d */ /* 0x002fea0003900000 */
[----:B------:R-:W1:Y:S02]  /*7fd0*/  @!P0 SYNCS.PHASECHK.TRANS64 P0, [R3+URZ+0x8], R0 ;  /* 0x00000800030085a7 */ /* 0x000e64000800007f */
[----:B-1----:R-:W-:Y:S05]  /*7fe0*/  @!P0 BRA `(.L_x_36) ;  /* 0xfffffffc00ec8947 */ /* 0x002fea000383ffff */
[----:B------:R-:W-:Y:S05]  /*7ff0*/  BRA `(.L_x_195) ;  /* 0xffffffa000e87947 */ /* 0x000fea000383ffff */
.L_x_169:
[----:B------:R-:W-:Y:S01]  /*8000*/  BSSY B1, `(.L_x_196) ;  /* 0x0000006000017945 */ /* 0x000fe20003800000 */
[----:B------:R-:W-:-:S07]  /*8010*/  IMAD.MOV.U32 R15, RZ, RZ, -0x1 ;  /* 0xffffffffff0f7424 */ /* 0x000fce00078e00ff */
[----:B-----5:R-:W-:Y:S05]  /*8020*/  WARPSYNC.COLLECTIVE R15, `(.L_x_197) ;  /* 0x000000000f0c7348 */ /* 0x020fea0003c00000 */
[----:B------:R-:W-:Y:S02]  /*8030*/  ELECT P6, UR62, PT ;  /* 0x00000000003e782f */ /* 0x000fe400038c0000 */
[----:B------:R-:W-:Y:S01]  /*8040*/  MOV R14, UR62 ;  /* 0x0000003e000e7c02 */ /* 0x000fe20008000f00 */
[----:B-----5:R-:W-:Y:S10]  /*8050*/  ENDCOLLECTIVE ;  /* 0x000000000000791b */ /* 0x020ff40003800000 */
.L_x_197:
[----:B------:R-:W-:Y:S05]  /*8060*/  BSYNC B1 ;  /* 0x0000000000017941 */ /* 0x000fea0003800000 */
.L_x_196:
[----:B------:R-:W-:Y:S05]  /*8070*/  BRA `(.L_x_198) ;  /* 0xffffffec00407947 */ /* 0x000fea000383ffff */
.L_x_172:
[----:B-1----:R1:W2:Y:S02]  /*8080*/  SYNCS.PHASECHK.TRANS64.TRYWAIT P1, [R11+URZ+0x48], R6 ;  /* 0x000048060b0075a7 */ /* 0x0022a4000802017f */
[----:B--2---:R-:W-:Y:S05]  /*8090*/  @!P1 NANOSLEEP.SYNCS 0x989680 ;  /* 0x009896800000995d */ /* 0x004fea0003900000 */
[----:B------:R-:W2:Y:S02]  /*80a0*/  @!P1 SYNCS.PHASECHK.TRANS64 P1, [R11+URZ+0x48], R6 ;  /* 0x000048060b0095a7 */ /* 0x000ea4000802007f */
[----:B--2---:R-:W-:Y:S05]  /*80b0*/  @!P1 BRA `(.L_x_172) ;  /* 0xfffffffc00f09947 */ /* 0x004fea000383ffff */
[----:B------:R-:W-:Y:S05]  /*80c0*/  BRA `(.L_x_199) ;  /* 0xffffffec00787947 */ /* 0x000fea000383ffff */
.L_x_181:
[----:B------:R-:W-:Y:S01]  /*80d0*/  BSSY B0, `(.L_x_200) ;  /* 0x0000006000007945 */ /* 0x000fe20003800000 */
[----:B------:R-:W-:-:S07]  /*80e0*/  IMAD.MOV.U32 R15, RZ, RZ, -0x1 ;  /* 0xffffffffff0f7424 */ /* 0x000fce00078e00ff */
[----:B-----5:R-:W-:Y:S05]  /*80f0*/  WARPSYNC.COLLECTIVE R15, `(.L_x_201) ;  /* 0x000000000f0c7348 */ /* 0x020fea0003c00000 */
[----:B------:R-:W-:Y:S02]  /*8100*/  ELECT P6, UR62, PT ;  /* 0x00000000003e782f */ /* 0x000fe400038c0000 */
[----:B------:R-:W-:Y:S01]  /*8110*/  MOV R14, UR62 ;  /* 0x0000003e000e7c02 */ /* 0x000fe20008000f00 */
[----:B-----5:R-:W-:Y:S10]  /*8120*/  ENDCOLLECTIVE ;  /* 0x000000000000791b */ /* 0x020ff40003800000 */
.L_x_201:
[----:B------:R-:W-:Y:S05]  /*8130*/  BSYNC B0 ;  /* 0x0000000000007941 */ /* 0x000fea0003800000 */
.L_x_200:
[----:B------:R-:W-:Y:S05]  /*8140*/  BRA `(.L_x_202) ;  /* 0xfffffff400e87947 */ /* 0x000fea000383ffff */
.L_x_185:
[----:B0-----:R0:W1:Y:S02]  /*8150*/  SYNCS.PHASECHK.TRANS64.TRYWAIT P0, [R7+URZ], R2 ;  /* 0x00000002070075a7 */ /* 0x001064000800017f */
[----:B-1----:R-:W-:Y:S05]  /*8160*/  @!P0 NANOSLEEP.SYNCS 0x989680 ;  /* 0x009896800000895d */ /* 0x002fea0003900000 */
[----:B------:R-:W1:Y:S02]  /*8170*/  @!P0 SYNCS.PHASECHK.TRANS64 P0, [R7+URZ], R2 ;  /* 0x00000002070085a7 */ /* 0x000e64000800007f */
[----:B-1----:R-:W-:Y:S05]  /*8180*/  @!P0 BRA `(.L_x_185) ;  /* 0xfffffffc00f08947 */ /* 0x002fea000383ffff */
[----:B------:R-:W-:Y:S05]  /*8190*/  BRA `(.L_x_203) ;  /* 0xfffffff800287947 */ /* 0x000fea000383ffff */
.L_x_186:
[----:B0-----:R0:W1:Y:S02]  /*81a0*/  SYNCS.PHASECHK.TRANS64.TRYWAIT P0, [R6+URZ], R3 ;  /* 0x00000003060075a7 */ /* 0x001064000800017f */
[----:B-1----:R-:W-:Y:S05]  /*81b0*/  @!P0 NANOSLEEP.SYNCS 0x989680 ;  /* 0x009896800000895d */ /* 0x002fea0003900000 */
[----:B------:R-:W1:Y:S02]  /*81c0*/  @!P0 SYNCS.PHASECHK.TRANS64 P0, [R6+URZ], R3 ;  /* 0x00000003060085a7 */ /* 0x000e64000800007f */
[----:B-1----:R-:W-:Y:S05]  /*81d0*/  @!P0 BRA `(.L_x_186) ;  /* 0xfffffffc00f08947 */ /* 0x002fea000383ffff */
[----:B------:R-:W-:Y:S05]  /*81e0*/  BRA `(.L_x_204) ;  /* 0xfffffff800387947 */ /* 0x000fea000383ffff */
.L_x_187:
[----:B0-----:R0:W1:Y:S02]  /*81f0*/  SYNCS.PHASECHK.TRANS64.TRYWAIT P0, [R7+URZ], R4 ;  /* 0x00000004070075a7 */ /* 0x001064000800017f */
[----:B-1----:R-:W-:Y:S05]  /*8200*/  @!P0 NANOSLEEP.SYNCS 0x989680 ;  /* 0x009896800000895d */ /* 0x002fea0003900000 */
[----:B------:R-:W1:Y:S02]  /*8210*/  @!P0 SYNCS.PHASECHK.TRANS64 P0, [R7+URZ], R4 ;  /* 0x00000004070085a7 */ /* 0x000e64000800007f */
[----:B-1----:R-:W-:Y:S05]  /*8220*/  @!P0 BRA `(.L_x_187) ;  /* 0xfffffffc00f08947 */ /* 0x002fea000383ffff */
[----:B------:R-:W-:Y:S05]  /*8230*/  BRA `(.L_x_205) ;  /* 0xfffffff800487947 */ /* 0x000fea000383ffff */
.L_x_188:
[----:B0-----:R0:W1:Y:S02]  /*8240*/  SYNCS.PHASECHK.TRANS64.TRYWAIT P0, [R6+URZ], R3 ;  /* 0x00000003060075a7 */ /* 0x001064000800017f */
[----:B-1----:R-:W-:Y:S05]  /*8250*/  @!P0 NANOSLEEP.SYNCS 0x989680 ;  /* 0x009896800000895d */ /* 0x002fea0003900000 */
[----:B------:R-:W1:Y:S02]  /*8260*/  @!P0 SYNCS.PHASECHK.TRANS64 P0, [R6+URZ], R3 ;  /* 0x00000003060085a7 */ /* 0x000e64000800007f */
[----:B-1----:R-:W-:Y:S05]  /*8270*/  @!P0 BRA `(.L_x_188) ;  /* 0xfffffffc00f08947 */ /* 0x002fea000383ffff */
[----:B------:R-:W-:Y:S05]  /*8280*/  BRA `(.L_x_206) ;  /* 0xfffffff800587947 */ /* 0x000fea000383ffff */
.L_x_189:
[----:B0-----:R0:W1:Y:S02]  /*8290*/  SYNCS.PHASECHK.TRANS64.TRYWAIT P0, [R7+URZ], R4 ;  /* 0x00000004070075a7 */ /* 0x001064000800017f */
[----:B-1----:R-:W-:Y:S05]  /*82a0*/  @!P0 NANOSLEEP.SYNCS 0x989680 ;  /* 0x009896800000895d */ /* 0x002fea0003900000 */
[----:B------:R-:W1:Y:S02]  /*82b0*/  @!P0 SYNCS.PHASECHK.TRANS64 P0, [R7+URZ], R4 ;  /* 0x00000004070085a7 */ /* 0x000e64000800007f */
[----:B-1----:R-:W-:Y:S05]  /*82c0*/  @!P0 BRA `(.L_x_189) ;  /* 0xfffffffc00f08947 */ /* 0x002fea000383ffff */
[----:B------:R-:W-:Y:S05]  /*82d0*/  BRA `(.L_x_207) ;  /* 0xfffffff800687947 */ /* 0x000fea000383ffff */
.L_x_190:
[----:B0-----:R0:W1:Y:S02]  /*82e0*/  SYNCS.PHASECHK.TRANS64.TRYWAIT P0, [R6+URZ], R3 ;  /* 0x00000003060075a7 */ /* 0x001064000800017f */
[----:B-1----:R-:W-:Y:S05]  /*82f0*/  @!P0 NANOSLEEP.SYNCS 0x989680 ;  /* 0x009896800000895d */ /* 0x002fea0003900000 */
[----:B------:R-:W1:Y:S02]  /*8300*/  @!P0 SYNCS.PHASECHK.TRANS64 P0, [R6+URZ], R3 ;  /* 0x00000003060085a7 */ /* 0x000e64000800007f */
[----:B-1----:R-:W-:Y:S05]  /*8310*/  @!P0 BRA `(.L_x_190) ;  /* 0xfffffffc00f08947 */ /* 0x002fea000383ffff */
[----:B------:R-:W-:Y:S05]  /*8320*/  BRA `(.L_x_208) ;  /* 0xfffffff800787947 */ /* 0x000fea000383ffff */
.L_x_191:
[----:B0-----:R0:W1:Y:S02]  /*8330*/  SYNCS.PHASECHK.TRANS64.TRYWAIT P0, [R7+URZ], R4 ;  /* 0x00000004070075a7 */ /* 0x001064000800017f */
[----:B-1----:R-:W-:Y:S05]  /*8340*/  @!P0 NANOSLEEP.SYNCS 0x989680 ;  /* 0x009896800000895d */ /* 0x002fea0003900000 */
[----:B------:R-:W1:Y:S02]  /*8350*/  @!P0 SYNCS.PHASECHK.TRANS64 P0, [R7+URZ], R4 ;  /* 0x00000004070085a7 */ /* 0x000e64000800007f */
[----:B-1----:R-:W-:Y:S05]  /*8360*/  @!P0 BRA `(.L_x_191) ;  /* 0xfffffffc00f08947 */ /* 0x002fea000383ffff */
[----:B------:R-:W-:Y:S05]  /*8370*/  BRA `(.L_x_209) ;  /* 0xfffffff800887947 */ /* 0x000fea000383ffff */
.L_x_192:
[----:B-1----:R1:W2:Y:S02]  /*8380*/  SYNCS.PHASECHK.TRANS64.TRYWAIT P0, [R6+URZ], R3 ;  /* 0x00000003060075a7 */ /* 0x0022a4000800017f */
[----:B--2---:R-:W-:Y:S05]  /*8390*/  @!P0 NANOSLEEP.SYNCS 0x989680 ;  /* 0x009896800000895d */ /* 0x004fea0003900000 */
[----:B------:R-:W2:Y:S02]  /*83a0*/  @!P0 SYNCS.PHASECHK.TRANS64 P0, [R6+URZ], R3 ;  /* 0x00000003060085a7 */ /* 0x000ea4000800007f */
[----:B--2---:R-:W-:Y:S05]  /*83b0*/  @!P0 BRA `(.L_x_192) ;  /* 0xfffffffc00f08947 */ /* 0x004fea000383ffff */
[----:B------:R-:W-:Y:S05]  /*83c0*/  BRA `(.L_x_210) ;  /* 0xfffffff800907947 */ /* 0x000fea000383ffff */
.L_x_211:
[----:B------:R-:W-:-:S00]  /*83d0*/  BRA `(.L_x_211) ;  /* 0xfffffffc00fc7947 */ /* 0x000fc0000383ffff */
[----:B------:R-:W-:-:S00]  /*83e0*/  NOP ;  /* 0x0000000000007918 */ /* 0x000fc00000000000 */
        /* <DEDUP_REMOVED lines=9> */
.L_x_212:


//--------------------- .nv.global.init           --------------------------
	.section	.nv.global.init,"aw",@progbits
.nv.global.init:
	.type		$str$22,@object
	.size		$str$22,($str$23 - $str$22)
$str$22:
        /*0000*/ 	.byte	0x6b, 0x5f, 0x74, 0x69, 0x6c, 0x65, 0x5f, 0x63, 0x6f, 0x75, 0x6e, 0x74, 0x20, 0x3e, 0x3d, 0x20
        /*0010*/ 	.byte	0x31, 0x00
	.type		$str$23,@object
	.size		$str$23,(__unnamed_1 - $str$23)
$str$23:
        /*0012*/ 	.byte	0x2f, 0x74, 0x6d, 0x70, 0x2f, 0x63, 0x75, 0x74, 0x6c, 0x61, 0x73, 0x73, 0x5f, 0x73, 0x77, 0x65
        /*0022*/ 	.byte	0x65, 0x70, 0x5f, 0x73, 0x72, 0x63, 0x2f, 0x69, 0x6e, 0x63, 0x6c, 0x75, 0x64, 0x65, 0x2f, 0x63
        /*0032*/ 	.byte	0x75, 0x74, 0x6c, 0x61, 0x73, 0x73, 0x2f, 0x67, 0x65, 0x6d, 0x6d, 0x2f, 0x63, 0x6f, 0x6c, 0x6c
        /*0042*/ 	.byte	0x65, 0x63, 0x74, 0x69, 0x76, 0x65, 0x2f, 0x73, 0x6d, 0x39, 0x30, 0x5f, 0x6d, 0x6d, 0x61, 0x5f
        /*0052*/ 	.byte	0x74, 0x6d, 0x61, 0x5f, 0x67, 0x6d, 0x6d, 0x61, 0x5f, 0x73, 0x73, 0x5f, 0x77, 0x61, 0x72, 0x70
        /*0062*/ 	.byte	0x73, 0x70, 0x65, 0x63, 0x69, 0x61, 0x6c, 0x69, 0x7a, 0x65, 0x64, 0x2e, 0x68, 0x70, 0x70, 0x00
	.type		__unnamed_1,@object
	.size		__unnamed_1,(.L_0 - __unnamed_1)
__unnamed_1:
        /*0072*/ 	.byte	0x76, 0x6f, 0x69, 0x64, 0x20, 0x63, 0x75, 0x74, 0x6c, 0x61, 0x73, 0x73, 0x3a, 0x3a, 0x67, 0x65
        /* <DEDUP_REMOVED lines=180> */
        /*0bc2*/ 	.byte	0x3a, 0x69, 0x64, 0x65, 0x6e, 0x74, 0x69, 0x74, 0x79, 0x5d, 0x00
.L_0:


//--------------------- .nv.shared._ZN7cutlass13device_kernelINS_4gemm6kernel13GemmUniversalIN4cute5tupleIJiiiiEEENS1_10collective13CollectiveMmaINS1_34MainloopSm90TmaGmmaWarpSpecializedILi9ENS5_IJNS4_1CILi2EEESB_NSA_ILi1EEEEEENS1_32KernelTmaWarpSpecializedPingpongEEENS5_IJNSA_ILi64EEENSA_ILi128EEESG_EEENS_6half_tENS5_IJlSC_lEEESJ_SK_NS4_8TiledMMAINS4_8MMA_AtomIJNS4_4SM904GMMA26MMA_64x128x16_F32F16F16_SSILNSO_5MajorE0ELSQ_0ELNSO_7ScaleInE1ELSR_1EEEEEENS4_6LayoutINS5_IJSC_SC_SC_EEENS5_IJNSA_ILi0EEESW_SW_EEEEENS5_IJNS4_10UnderscoreESZ_SZ_EEEEENS4_23SM90_TMA_LOAD_MULTICASTENS4_14ComposedLayoutINS4_7SwizzleILi3ELi4ELi3EEENS4_18smem_ptr_flag_bitsILi16EEENSU_INS5_IJNSA_ILi8EEESG_EEENS5_IJSG_SC_EEEEEEEvNS4_8identityES12_S1C_vS1D_EENS_8epilogue10collective6detail29Sm90TmaWarpSpecializedAdapterINS1G_15DefaultEpilogueISJ_SK_SK_NS1F_6thread17LinearCombinationISJ_Li1EffLNS1K_9ScaleType4KindE0ELNS_15FloatRoundStyleE2ESJ_EENS1_15EpilogueDefaultEEEEEvvEEEEvNT_6ParamsE --------------------------
	.section	.nv.shared._ZN7cutlass13device_kernelINS_4gemm6kernel13GemmUniversalIN4cute5tupleIJiiiiEEENS1_10collective13CollectiveMmaINS1_34MainloopSm90TmaGmmaWarpSpecializedILi9ENS5_IJNS4_1CILi2EEESB_NSA_ILi1EEEEEENS1_32KernelTmaWarpSpecializedPingpongEEENS5_IJNSA_ILi64EEENSA_ILi128EEESG_EEENS_6half_tENS5_IJlSC_lEEESJ_SK_NS4_8TiledMMAINS4_8MMA_AtomIJNS4_4SM904GMMA26MMA_64x128x16_F32F16F16_SSILNSO_5MajorE0ELSQ_0ELNSO_7ScaleInE1ELSR_1EEEEEENS4_6LayoutINS5_IJSC_SC_SC_EEENS5_IJNSA_ILi0EEESW_SW_EEEEENS5_IJNS4_10UnderscoreESZ_SZ_EEEEENS4_23SM90_TMA_LOAD_MULTICASTENS4_14ComposedLayoutINS4_7SwizzleILi3ELi4ELi3EEENS4_18smem_ptr_flag_bitsILi16EEENSU_INS5_IJNSA_ILi8EEESG_EEENS5_IJSG_SC_EEEEEEEvNS4_8identityES12_S1C_vS1D_EENS_8epilogue10collective6detail29Sm90TmaWarpSpecializedAdapterINS1G_15DefaultEpilogueISJ_SK_SK_NS1F_6thread17LinearCombinationISJ_Li1EffLNS1K_9ScaleType4KindE0ELNS_15FloatRoundStyleE2ESJ_EENS1_15EpilogueDefaultEEEEEvvEEEEvNT_6ParamsE,"aw",@nobits
	.sectionflags	@""
	.align	16
	.zero		1024


//--------------------- .nv.shared.reserved.0     --------------------------
	.section	.nv.shared.reserved.0,"aw",@nobits
	.weak		__nv_reservedSMEM_offset_0_alias
	.size		__nv_reservedSMEM_offset_0_alias, 0, 0
	.other		__nv_reservedSMEM_offset_0_alias,@"STO_CUDA_RESERVED_SHARED STV_DEFAULT"
__nv_reservedSMEM_offset_0_alias:
	.zero		0


//--------------------- .nv.global                --------------------------
	.section	.nv.global,"aw",@nobits
.nv.global:
	.type		_ZN39_INTERNAL_6e07f2ab_4_k_cu_c87e9577_33284cute1_E,@object
	.size		_ZN39_INTERNAL_6e07f2ab_4_k_cu_c87e9577_33284cute1_E,(_ZN39_INTERNAL_6e07f2ab_4_k_cu_c87e9577_33284cuda3std3__45__cpo6cbeginE - _ZN39_INTERNAL_6e07f2ab_4_k_cu_c87e9577_33284cute1_E)
_ZN39_INTERNAL_6e07f2ab_4_k_cu_c87e9577_33284cute1_E:
	.zero		1
	.type		_ZN39_INTERNAL_6e07f2ab_4_k_cu_c87e9577_33284cuda3std3__45__cpo6cbeginE,@object
	.size		_ZN39_INTERNAL_6e07f2ab_4_k_cu_c87e9577_33284cuda3std3__45__cpo6cbeginE,(_ZN39_INTERNAL_6e07f2ab_4_k_cu_c87e9577_33284cuda3std3__48in_placeE - _ZN39_INTERNAL_6e07f2ab_4_k_cu_c87e9577_33284cuda3std3__45__cpo6cbeginE)
_ZN39_INTERNAL_6e07f2ab_4_k_cu_c87e9577_33284cuda3std3__45__cpo6cbeginE:
	.zero		1
	.type		_ZN39_INTERNAL_6e07f2ab_4_k_cu_c87e9577_33284cuda3std3__48in_placeE,@object
	.size		_ZN39_INTERNAL_6e07f2ab_4_k_cu_c87e9577_33284cuda3std3__48in_placeE,(_ZN39_INTERNAL_6e07f2ab_4_k_cu_c87e9577_33284cuda3std6ranges3__45__cpo9iter_moveE - _ZN39_INTERNAL_6e07f2ab_4_k_cu_c87e9577_33284cuda3std3__48in_placeE)
_ZN39_INTERNAL_6e07f2ab_4_k_cu_c87e9577_33284cuda3std3__48in_placeE:
	.zero		1
	.type		_ZN39_INTERNAL_6e07f2ab_4_k_cu_c87e9577_33284cuda3std6ranges3__45__cpo9iter_moveE,@object
	.size		_ZN39_INTERNAL_6e07f2ab_4_k_cu_c87e9577_33284cuda3std6ranges3__45__cpo9iter_moveE,(_ZN39_INTERNAL_6e07f2ab_4_k_cu_c87e9577_33284cuda3std3__45__cpo5beginE - _ZN39_INTERNAL_6e07f2ab_4_k_cu_c87e9577_33284cuda3std6ranges3__45__cpo9iter_moveE)
_ZN39_INTERNAL_6e07f2ab_4_k_cu_c87e9577_33284cuda3std6ranges3__45__cpo9iter_moveE:
	.zero		1
	.type		_ZN39_INTERNAL_6e07f2ab_4_k_cu_c87e9577_33284cuda3std3__45__cpo5beginE,@object
	.size		_ZN39_INTERNAL_6e07f2ab_4_k_cu_c87e9577_33284cuda3std3__45__cpo5beginE,(_ZN39_INTERNAL_6e07f2ab_4_k_cu_c87e9577_33284cuda3std3__441_GLOBAL__N__6e07f2ab_4_k_cu_c87e9577_33286ignoreE - _ZN39_INTERNAL_6e07f2ab_4_k_cu_c87e9577_33284cuda3std3__45__cpo5beginE)
_ZN39_INTERNAL_6e07f2ab_4_k_cu_c87e9577_33284cuda3std3__45__cpo5beginE:
	.zero		1
	.type		_ZN39_INTERNAL_6e07f2ab_4_k_cu_c87e9577_33284cuda3std3__441_GLOBAL__N__6e07f2ab_4_k_cu_c87e9577_33286ignoreE,@object
	.size		_ZN39_INTERNAL_6e07f2ab_4_k_cu_c87e9577_33284cuda3std3__441_GLOBAL__N__6e07f2ab_4_k_cu_c87e9577_33286ignoreE,(_ZN39_INTERNAL_6e07f2ab_4_k_cu_c87e9577_33284cute7productE - _ZN39_INTERNAL_6e07f2ab_4_k_cu_c87e9577_33284cuda3std3__441_GLOBAL__N__6e07f2ab_4_k_cu_c87e9577_33286ignoreE)
_ZN39_INTERNAL_6e07f2ab_4_k_cu_c87e9577_33284cuda3std3__441_GLOBAL__N__6e07f2ab_4_k_cu_c87e9577_33286ignoreE:
	.zero		1
	.type		_ZN39_INTERNAL_6e07f2ab_4_k_cu_c87e9577_33284cute7productE,@object
	.size		_ZN39_INTERNAL_6e07f2ab_4_k_cu_c87e9577_33284cute7productE,(_ZN39_INTERNAL_6e07f2ab_4_k_cu_c87e9577_33284cuda3std3__45__cpo3endE - _ZN39_INTERNAL_6e07f2ab_4_k_cu_c87e9577_33284cute7productE)
_ZN39_INTERNAL_6e07f2ab_4_k_cu_c87e9577_33284cute7productE:
	.zero		1
	.type		_ZN39_INTERNAL_6e07f2ab_4_k_cu_c87e9577_33284cuda3std3__45__cpo3endE,@object
	.size		_ZN39_INTERNAL_6e07f2ab_4_k_cu_c87e9577_33284cuda3std3__45__cpo3endE,(_ZN39_INTERNAL_6e07f2ab_4_k_cu_c87e9577_33284cuda3std3__419piecewise_constructE - _ZN39_INTERNAL_6e07f2ab_4_k_cu_c87e9577_33284cuda3std3__45__cpo3endE)
_ZN39_INTERNAL_6e07f2ab_4_k_cu_c87e9577_33284cuda3std3__45__cpo3endE:
	.zero		1
	.type		_ZN39_INTERNAL_6e07f2ab_4_k_cu_c87e9577_33284cuda3std3__419piecewise_constructE,@object
	.size		_ZN39_INTERNAL_6e07f2ab_4_k_cu_c87e9577_33284cuda3std3__419piecewise_constructE,(_ZN39_INTERNAL_6e07f2ab_4_k_cu_c87e9577_33284cuda3std3__45__cpo4cendE - _ZN39_INTERNAL_6e07f2ab_4_k_cu_c87e9577_33284cuda3std3__419piecewise_constructE)
_ZN39_INTERNAL_6e07f2ab_4_k_cu_c87e9577_33284cuda3std3__419piecewise_constructE:
	.zero		1
	.type		_ZN39_INTERNAL_6e07f2ab_4_k_cu_c87e9577_33284cuda3std3__45__cpo4cendE,@object
	.size		_ZN39_INTERNAL_6e07f2ab_4_k_cu_c87e9577_33284cuda3std3__45__cpo4cendE,(_ZN39_INTERNAL_6e07f2ab_4_k_cu_c87e9577_33284cuda3std6ranges3__45__cpo4swapE - _ZN39_INTERNAL_6e07f2ab_4_k_cu_c87e9577_33284cuda3std3__45__cpo4cendE)
_ZN39_INTERNAL_6e07f2ab_4_k_cu_c87e9577_33284cuda3std3__45__cpo4cendE:
	.zero		1
	.type		_ZN39_INTERNAL_6e07f2ab_4_k_cu_c87e9577_33284cuda3std6ranges3__45__cpo4swapE,@object
	.size		_ZN39_INTERNAL_6e07f2ab_4_k_cu_c87e9577_33284cuda3std6ranges3__45__cpo4swapE,(.L_8 - _ZN39_INTERNAL_6e07f2ab_4_k_cu_c87e9577_33284cuda3std6ranges3__45__cpo4swapE)
_ZN39_INTERNAL_6e07f2ab_4_k_cu_c87e9577_33284cuda3std6ranges3__45__cpo4swapE:
	.zero		1
.L_8:


//--------------------- .nv.constant0._ZN7cutlass13device_kernelINS_4gemm6kernel13GemmUniversalIN4cute5tupleIJiiiiEEENS1_10collective13CollectiveMmaINS1_34MainloopSm90TmaGmmaWarpSpecializedILi9ENS5_IJNS4_1CILi2EEESB_NSA_ILi1EEEEEENS1_32KernelTmaWarpSpecializedPingpongEEENS5_IJNSA_ILi64EEENSA_ILi128EEESG_EEENS_6half_tENS5_IJlSC_lEEESJ_SK_NS4_8TiledMMAINS4_8MMA_AtomIJNS4_4SM904GMMA26MMA_64x128x16_F32F16F16_SSILNSO_5MajorE0ELSQ_0ELNSO_7ScaleInE1ELSR_1EEEEEENS4_6LayoutINS5_IJSC_SC_SC_EEENS5_IJNSA_ILi0EEESW_SW_EEEEENS5_IJNS4_10UnderscoreESZ_SZ_EEEEENS4_23SM90_TMA_LOAD_MULTICASTENS4_14ComposedLayoutINS4_7SwizzleILi3ELi4ELi3EEENS4_18smem_ptr_flag_bitsILi16EEENSU_INS5_IJNSA_ILi8EEESG_EEENS5_IJSG_SC_EEEEEEEvNS4_8identityES12_S1C_vS1D_EENS_8epilogue10collective6detail29Sm90TmaWarpSpecializedAdapterINS1G_15DefaultEpilogueISJ_SK_SK_NS1F_6thread17LinearCombinationISJ_Li1EffLNS1K_9ScaleType4KindE0ELNS_15FloatRoundStyleE2ESJ_EENS1_15EpilogueDefaultEEEEEvvEEEEvNT_6ParamsE --------------------------
	.section	.nv.constant0._ZN7cutlass13device_kernelINS_4gemm6kernel13GemmUniversalIN4cute5tupleIJiiiiEEENS1_10collective13CollectiveMmaINS1_34MainloopSm90TmaGmmaWarpSpecializedILi9ENS5_IJNS4_1CILi2EEESB_NSA_ILi1EEEEEENS1_32KernelTmaWarpSpecializedPingpongEEENS5_IJNSA_ILi64EEENSA_ILi128EEESG_EEENS_6half_tENS5_IJlSC_lEEESJ_SK_NS4_8TiledMMAINS4_8MMA_AtomIJNS4_4SM904GMMA26MMA_64x128x16_F32F16F16_SSILNSO_5MajorE0ELSQ_0ELNSO_7ScaleInE1ELSR_1EEEEEENS4_6LayoutINS5_IJSC_SC_SC_EEENS5_IJNSA_ILi0EEESW_SW_EEEEENS5_IJNS4_10UnderscoreESZ_SZ_EEEEENS4_23SM90_TMA_LOAD_MULTICASTENS4_14ComposedLayoutINS4_7SwizzleILi3ELi4ELi3EEENS4_18smem_ptr_flag_bitsILi16EEENSU_INS5_IJNSA_ILi8EEESG_EEENS5_IJSG_SC_EEEEEEEvNS4_8identityES12_S1C_vS1D_EENS_8epilogue10collective6detail29Sm90TmaWarpSpecializedAdapterINS1G_15DefaultEpilogueISJ_SK_SK_NS1F_6thread17LinearCombinationISJ_Li1EffLNS1K_9ScaleType4KindE0ELNS_15FloatRoundStyleE2ESJ_EENS1_15EpilogueDefaultEEEEEvvEEEEvNT_6ParamsE,"a",@progbits
	.sectionflags	@""
	.align	4
.nv.constant0._ZN7cutlass13device_kernelINS_4gemm6kernel13GemmUniversalIN4cute5tupleIJiiiiEEENS1_10collective13CollectiveMmaINS1_34MainloopSm90TmaGmmaWarpSpecializedILi9ENS5_IJNS4_1CILi2EEESB_NSA_ILi1EEEEEENS1_32KernelTmaWarpSpecializedPingpongEEENS5_IJNSA_ILi64EEENSA_ILi128EEESG_EEENS_6half_tENS5_IJlSC_lEEESJ_SK_NS4_8TiledMMAINS4_8MMA_AtomIJNS4_4SM904GMMA26MMA_64x128x16_F32F16F16_SSILNSO_5MajorE0ELSQ_0ELNSO_7ScaleInE1ELSR_1EEEEEENS4_6LayoutINS5_IJSC_SC_SC_EEENS5_IJNSA_ILi0EEESW_SW_EEEEENS5_IJNS4_10UnderscoreESZ_SZ_EEEEENS4_23SM90_TMA_LOAD_MULTICASTENS4_14ComposedLayoutINS4_7SwizzleILi3ELi4ELi3EEENS4_18smem_ptr_flag_bitsILi16EEENSU_INS5_IJNSA_ILi8EEESG_EEENS5_IJSG_SC_EEEEEEEvNS4_8identityES12_S1C_vS1D_EENS_8epilogue10collective6detail29Sm90TmaWarpSpecializedAdapterINS1G_15DefaultEpilogueISJ_SK_SK_NS1F_6thread17LinearCombinationISJ_Li1EffLNS1K_9ScaleType4KindE0ELNS_15FloatRoundStyleE2ESJ_EENS1_15EpilogueDefaultEEEEEvvEEEEvNT_6ParamsE:
	.zero		1664


//--------------------- SYMBOLS --------------------------

	.type		.nv.reservedSmem.offset0,@object
	.size		.nv.reservedSmem.offset0,0x4
	.type		__assertfail,@function
